	.target	sm_90a

	.elftype	@"ET_EXEC"


//--------------------- .note.nv.tkinfo           --------------------------
	.section	.note.nv.tkinfo,"",@"SHT_NOTE"
	.sectionflags	@"SHF_NOTE_NV_TKINFO"
	.tkinfo
        /*0018*/ 	.word	0x00000002
        /*0030*/ 	.string	""
        /*0030*/ 	.string	"ptxas"
        /*0030*/ 	.string	"Cuda compilation tools, release 13.0, V13.0.88"
        /*0030*/ 	.string	"Build cuda_13.0.r13.0/compiler.36424714_0"
        /*0030*/ 	.string	"-v  -suppress-debug-info  -lineinfo  -arch sm_90a "



//--------------------- .note.nv.cuinfo           --------------------------
	.section	.note.nv.cuinfo,"",@"SHT_NOTE"
	.sectionflags	@"SHF_NOTE_NV_CUINFO"
        /*0018*/ 	.short	0x0002
        /*001a*/ 	.short	0x005a
        /*001c*/ 	.short	0x0082
	.zero		2


//--------------------- .nv.info                  --------------------------
	.section	.nv.info,"",@"SHT_CUDA_INFO"
	.align	4


	//----- nvinfo : EIATTR_REGCOUNT
	.align		4
        /*0000*/ 	.byte	0x04, 0x2f
        /*0002*/ 	.short	(.L_1 - .L_0)
	.align		4
.L_0:
        /*0004*/ 	.word	index@(gluon_wgmma)
        /*0008*/ 	.word	0x000000ff


	//----- nvinfo : EIATTR_FRAME_SIZE
	.align		4
.L_1:
        /*000c*/ 	.byte	0x04, 0x11
        /*000e*/ 	.short	(.L_3 - .L_2)
	.align		4
.L_2:
        /*0010*/ 	.word	index@(gluon_wgmma)
        /*0014*/ 	.word	0x00000270


	//----- nvinfo : EIATTR_MIN_STACK_SIZE
	.align		4
.L_3:
        /*0018*/ 	.byte	0x04, 0x12
        /*001a*/ 	.short	(.L_5 - .L_4)
	.align		4
.L_4:
        /*001c*/ 	.word	index@(gluon_wgmma)
        /*0020*/ 	.word	0x00000270
.L_5:


//--------------------- .nv.compat                --------------------------
	.section	.nv.compat,"",@"SHT_CUDA_COMPAT_INFO"
	.align	4
        /*0000*/ 	.byte	0x02, 0x09, 0x01, 0x00, 0x02, 0x02, 0x04, 0x00, 0x02, 0x05, 0x05, 0x00, 0x03, 0x07, 0x01, 0x01
        /*0010*/ 	.byte	0x02, 0x03, 0x03, 0x00, 0x02, 0x06, 0x01, 0x00, 0x04, 0x0b, 0x08, 0x00, 0x00, 0x00, 0x00, 0x00
        /*0020*/ 	.byte	0x00, 0x00, 0x00, 0x00


//--------------------- .nv.info.gluon_wgmma      --------------------------
	.section	.nv.info.gluon_wgmma,"",@"SHT_CUDA_INFO"
	.sectionflags	@""
	.align	4


	//----- nvinfo : EIATTR_CUDA_API_VERSION
	.align		4
        /*0000*/ 	.byte	0x04, 0x37
        /*0002*/ 	.short	(.L_7 - .L_6)
.L_6:
        /*0004*/ 	.word	0x00000082


	//----- nvinfo : EIATTR_KPARAM_INFO
	.align		4
.L_7:
        /*0008*/ 	.byte	0x04, 0x17
        /*000a*/ 	.short	(.L_9 - .L_8)
.L_8:
        /*000c*/ 	.word	0x00000000
        /*0010*/ 	.short	0x000a
        /*0012*/ 	.short	0x0048
        /*0014*/ 	.byte	0x00, 0xf4, 0x21, 0x00


	//----- nvinfo : EIATTR_KPARAM_INFO
	.align		4
.L_9:
        /*0018*/ 	.byte	0x04, 0x17
        /*001a*/ 	.short	(.L_11 - .L_10)
.L_10:
        /*001c*/ 	.word	0x00000000
        /*0020*/ 	.short	0x0009
        /*0022*/ 	.short	0x0040
        /*0024*/ 	.byte	0x00, 0xf4, 0x21, 0x00


	//----- nvinfo : EIATTR_KPARAM_INFO
	.align		4
.L_11:
        /*0028*/ 	.byte	0x04, 0x17
        /*002a*/ 	.short	(.L_13 - .L_12)
.L_12:
        /*002c*/ 	.word	0x00000000
        /*0030*/ 	.short	0x0008
        /*0032*/ 	.short	0x0038
        /*0034*/ 	.byte	0x00, 0xf0, 0x21, 0x00


	//----- nvinfo : EIATTR_KPARAM_INFO
	.align		4
.L_13:
        /*0038*/ 	.byte	0x04, 0x17
        /*003a*/ 	.short	(.L_15 - .L_14)
.L_14:
        /*003c*/ 	.word	0x00000000
        /*0040*/ 	.short	0x0007
        /*0042*/ 	.short	0x0030
        /*0044*/ 	.byte	0x00, 0xf0, 0x21, 0x00


	//----- nvinfo : EIATTR_KPARAM_INFO
	.align		4
.L_15:
        /*0048*/ 	.byte	0x04, 0x17
        /*004a*/ 	.short	(.L_17 - .L_16)
.L_16:
        /*004c*/ 	.word	0x00000000
        /*0050*/ 	.short	0x0006
        /*0052*/ 	.short	0x0028
        /*0054*/ 	.byte	0x00, 0xf0, 0x21, 0x00


	//----- nvinfo : EIATTR_KPARAM_INFO
	.align		4
.L_17:
        /*0058*/ 	.byte	0x04, 0x17
        /*005a*/ 	.short	(.L_19 - .L_18)
.L_18:
        /*005c*/ 	.word	0x00000000
        /*0060*/ 	.short	0x0005
        /*0062*/ 	.short	0x0020
        /*0064*/ 	.byte	0x00, 0xf0, 0x11, 0x00


	//----- nvinfo : EIATTR_KPARAM_INFO
	.align		4
.L_19:
        /*0068*/ 	.byte	0x04, 0x17
        /*006a*/ 	.short	(.L_21 - .L_20)
.L_20:
        /*006c*/ 	.word	0x00000000
        /*0070*/ 	.short	0x0004
        /*0072*/ 	.short	0x001c
        /*0074*/ 	.byte	0x00, 0xf0, 0x11, 0x00


	//----- nvinfo : EIATTR_KPARAM_INFO
	.align		4
.L_21:
        /*0078*/ 	.byte	0x04, 0x17
        /*007a*/ 	.short	(.L_23 - .L_22)
.L_22:
        /*007c*/ 	.word	0x00000000
        /*0080*/ 	.short	0x0003
        /*0082*/ 	.short	0x0018
        /*0084*/ 	.byte	0x00, 0xf0, 0x11, 0x00


	//----- nvinfo : EIATTR_KPARAM_INFO
	.align		4
.L_23:
        /*0088*/ 	.byte	0x04, 0x17
        /*008a*/ 	.short	(.L_25 - .L_24)
.L_24:
        /*008c*/ 	.word	0x00000000
        /*0090*/ 	.short	0x0002
        /*0092*/ 	.short	0x0010
        /*0094*/ 	.byte	0x00, 0xf4, 0x21, 0x00


	//----- nvinfo : EIATTR_KPARAM_INFO
	.align		4
.L_25:
        /*0098*/ 	.byte	0x04, 0x17
        /*009a*/ 	.short	(.L_27 - .L_26)
.L_26:
        /*009c*/ 	.word	0x00000000
        /*00a0*/ 	.short	0x0001
        /*00a2*/ 	.short	0x0008
        /*00a4*/ 	.byte	0x00, 0xf4, 0x21, 0x00


	//----- nvinfo : EIATTR_KPARAM_INFO
	.align		4
.L_27:
        /*00a8*/ 	.byte	0x04, 0x17
        /*00aa*/ 	.short	(.L_29 - .L_28)
.L_28:
        /*00ac*/ 	.word	0x00000000
        /*00b0*/ 	.short	0x0000
        /*00b2*/ 	.short	0x0000
        /*00b4*/ 	.byte	0x00, 0xf4, 0x21, 0x00


	//----- nvinfo : EIATTR_SPARSE_MMA_MASK
	.align		4
.L_29:
        /*00b8*/ 	.byte	0x03, 0x50
        /*00ba*/ 	.short	0x0000


	//----- nvinfo : EIATTR_MAXREG_COUNT
	.align		4
        /*00bc*/ 	.byte	0x03, 0x1b
        /*00be*/ 	.short	0x00ff


	//----- nvinfo : EIATTR_NUM_BARRIERS
	.align		4
        /*00c0*/ 	.byte	0x02, 0x4c
        /*00c2*/ 	.byte	0x01
	.zero		1


	//----- nvinfo : EIATTR_ANNOTATIONS
	.align		4
        /*00c4*/ 	.byte	0x04, 0x55
        /*00c6*/ 	.short	(.L_31 - .L_30)


	//   ....[0]....
.L_30:
        /*00c8*/ 	.word	0x00000001
        /*00cc*/ 	.byte	0x50, 0x11, 0x00, 0x00, 0x01, 0x00, 0x00, 0x00, 0xa0, 0x12, 0x00, 0x00, 0x01, 0x00, 0x00, 0x00
        /* <DEDUP_REMOVED lines=272> */
        /*11dc*/ 	.byte	0xb0, 0x47, 0x00, 0x00, 0x01, 0x00, 0x00, 0x00, 0xc0, 0x47, 0x00, 0x00


	//----- nvinfo : EIATTR_MERCURY_ISA_VERSION
	.align		4
.L_31:
        /*11e8*/ 	.byte	0x03, 0x5f
        /*11ea*/ 	.short	0x0101


	//----- nvinfo : EIATTR_INT_WARP_WIDE_INSTR_OFFSETS
	.align		4
        /*11ec*/ 	.byte	0x04, 0x31
        /*11ee*/ 	.short	(.L_33 - .L_32)


	//   ....[0]....
.L_32:
        /*11f0*/ 	.word	0x000012d0


	//   ....[1]....
        /*11f4*/ 	.word	0x000012f0


	//   ....[2]....
        /*11f8*/ 	.word	0x00001310


	//   ....[3]....
        /*11fc*/ 	.word	0x000013f0


	//   ....[4]....
        /*1200*/ 	.word	0x00002d10


	//   ....[5]....
        /*1204*/ 	.word	0x00002d20


	//----- nvinfo : EIATTR_COOP_GROUP_MASK_REGIDS
	.align		4
.L_33:
        /*1208*/ 	.byte	0x04, 0x29
        /*120a*/ 	.short	(.L_35 - .L_34)


	//   ....[0]....
.L_34:
        /*120c*/ 	.word	0xffffffff


	//   ....[1]....
        /*1210*/ 	.word	0xffffffff


	//   ....[2]....
        /*1214*/ 	.word	0xffffffff


	//----- nvinfo : EIATTR_COOP_GROUP_INSTR_OFFSETS
	.align		4
.L_35:
        /*1218*/ 	.byte	0x04, 0x28
        /*121a*/ 	.short	(.L_37 - .L_36)


	//   ....[0]....
.L_36:
        /*121c*/ 	.word	0x00000160


	//   ....[1]....
        /*1220*/ 	.word	0x00000730


	//   ....[2]....
        /*1224*/ 	.word	0x00000ce0


	//----- nvinfo : EIATTR_MBARRIER_INSTR_OFFSETS
	.align		4
.L_37:
        /*1228*/ 	.byte	0x04, 0x39
        /*122a*/ 	.short	(.L_39 - .L_38)


	//   ....[0]....
.L_38:
        /*122c*/ 	.word	0x00001c90
        /*1230*/ 	.word	0x000000ff
        /*1234*/ 	.word	0x00048000
        /*1238*/ 	.short	0x0100
        /*123a*/ 	.byte	0x37
	.zero		1


	//   ....[1]....
        /*123c*/ 	.word	0x00001e40
        /*1240*/ 	.word	0x000000ff
        /*1244*/ 	.word	0x00048008
        /*1248*/ 	.short	0x0100
        /*124a*/ 	.byte	0x37
	.zero		1


	//   ....[2]....
        /*124c*/ 	.word	0x00001ff0
        /*1250*/ 	.word	0x000000ff
        /*1254*/ 	.word	0x00048010
        /*1258*/ 	.short	0x0100
        /*125a*/ 	.byte	0x37
	.zero		1


	//   ....[3]....
        /*125c*/ 	.word	0x00002e20
        /*1260*/ 	.word	0x000000ff
        /*1264*/ 	.word	0x00048000
        /*1268*/ 	.short	0x010a
        /*126a*/ 	.byte	0x14
	.zero		1


	//   ....[4]....
        /*126c*/ 	.word	0x00003f00
        /*1270*/ 	.word	0x000000ff
        /*1274*/ 	.word	0x00048000
        /*1278*/ 	.short	0x0108
        /*127a*/ 	.byte	0x37
	.zero		1


	//   ....[5]....
        /*127c*/ 	.word	0x00003f70
        /*1280*/ 	.word	0x000000ff
        /*1284*/ 	.word	0x00048008
        /*1288*/ 	.short	0x0108
        /*128a*/ 	.byte	0x37
	.zero		1


	//   ....[6]....
        /*128c*/ 	.word	0x00003ff0
        /*1290*/ 	.word	0x000000ff
        /*1294*/ 	.word	0x00048010
        /*1298*/ 	.short	0x0108
        /*129a*/ 	.byte	0x37
	.zero		1


	//   ....[7]....
        /*129c*/ 	.word	0x00005340
        /*12a0*/ 	.word	0x000000ff
        /*12a4*/ 	.word	0x00048000
        /*12a8*/ 	.short	0x010a
        /*12aa*/ 	.byte	0x14
	.zero		1


	//----- nvinfo : EIATTR_NUM_MBARRIERS
	.align		4
.L_39:
        /*12ac*/ 	.byte	0x03, 0x38
        /*12ae*/ 	.short	0x0003


	//----- nvinfo : EIATTR_EXIT_INSTR_OFFSETS
	.align		4
        /*12b0*/ 	.byte	0x04, 0x1c
        /*12b2*/ 	.short	(.L_41 - .L_40)


	//   ....[0]....
.L_40:
        /*12b4*/ 	.word	0x00005330


	//----- nvinfo : EIATTR_REQNTID
	.align		4
.L_41:
        /*12b8*/ 	.byte	0x04, 0x10
        /*12ba*/ 	.short	(.L_43 - .L_42)
.L_42:
        /*12bc*/ 	.word	0x00000080
        /*12c0*/ 	.word	0x00000001
        /*12c4*/ 	.word	0x00000001


	//----- nvinfo : EIATTR_CRS_STACK_SIZE
	.align		4
.L_43:
        /*12c8*/ 	.byte	0x04, 0x1e
        /*12ca*/ 	.short	(.L_45 - .L_44)
.L_44:
        /*12cc*/ 	.word	0x00000000


	//----- nvinfo : EIATTR_CBANK_PARAM_SIZE
	.align		4
.L_45:
        /*12d0*/ 	.byte	0x03, 0x19
        /*12d2*/ 	.short	0x0050


	//----- nvinfo : EIATTR_PARAM_CBANK
	.align		4
        /*12d4*/ 	.byte	0x04, 0x0a
        /*12d6*/ 	.short	(.L_47 - .L_46)
	.align		4
.L_46:
        /*12d8*/ 	.word	index@(.nv.constant0.gluon_wgmma)
        /*12dc*/ 	.short	0x0210
        /*12de*/ 	.short	0x0050


	//----- nvinfo : EIATTR_SW_WAR
	.align		4
.L_47:
        /*12e0*/ 	.byte	0x04, 0x36
        /*12e2*/ 	.short	(.L_49 - .L_48)
.L_48:
        /*12e4*/ 	.word	0x00000008
.L_49:


//--------------------- .nv.callgraph             --------------------------
	.section	.nv.callgraph,"",@"SHT_CUDA_CALLGRAPH"
	.align	4
	.sectionentsize	8
	.align		4
        /*0000*/ 	.word	0x00000000
	.align		4
        /*0004*/ 	.word	0xffffffff
	.align		4
        /*0008*/ 	.word	0x00000000
	.align		4
        /*000c*/ 	.word	0xfffffffe
	.align		4
        /*0010*/ 	.word	0x00000000
	.align		4
        /*0014*/ 	.word	0xfffffffd
	.align		4
        /*0018*/ 	.word	0x00000000
	.align		4
        /*001c*/ 	.word	0xfffffffc


//--------------------- .text.gluon_wgmma         --------------------------
	.section	.text.gluon_wgmma,"ax",@progbits
	.align	128
        .global         gluon_wgmma
        .type           gluon_wgmma,@function
        .size           gluon_wgmma,(.L_x_52 - gluon_wgmma)
        .other          gluon_wgmma,@"STO_CUDA_ENTRY STV_DEFAULT"
gluon_wgmma:
.text.gluon_wgmma:
[----:B------:R-:W1:Y:S01]  /*0000*/  LDC R1, c[0x0][0x28] ;  /* 0x00000a00ff017b82 */ /* 0x000e620000000800 */
[----:B------:R-:W2:Y:S07]  /*0010*/  S2R R16, SR_TID.X ;  /* 0x0000000000107919 */ /* 0x000eae0000002100 */
[----:B------:R-:W3:Y:S01]  /*0020*/  S2UR UR4, SR_CgaCtaId ;  /* 0x00000000000479c3 */ /* 0x000ee20000008800 */
[----:B------:R-:W-:Y:S01]  /*0030*/  UMOV UR55, 0x400 ;  /* 0x0000040000377882 */ /* 0x000fe20000000000 */
[----:B------:R-:W-:Y:S01]  /*0040*/  ULDC UR6, c[0x0][0xc] ;  /* 0x0000030000067ab9 */ /* 0x000fe20000000800 */
[----:B------:R-:W-:Y:S01]  /*0050*/  ULDC.64 UR48, c[0x0][0x250] ;  /* 0x0000940000307ab9 */ /* 0x000fe20000000a00 */
[----:B------:R-:W-:Y:S01]  /*0060*/  BSSY B0, `(.L_x_0) ;  /* 0x000001f000007945 */ /* 0x000fe20003800000 */
[----:B-1----:R-:W-:-:S03]  /*0070*/  VIADD R1, R1, 0xfffffd90 ;  /* 0xfffffd9001017836 */ /* 0x002fc60000000000 */
[----:B------:R-:W1:Y:S08]  /*0080*/  LDC R6, c[0x0][0x228] ;  /* 0x00008a00ff067b82 */ /* 0x000e700000000800 */
[----:B------:R-:W4:Y:S08]  /*0090*/  LDC R13, c[0x0][0x230] ;  /* 0x00008c00ff0d7b82 */ /* 0x000f300000000800 */
[----:B------:R-:W-:Y:S01]  /*00a0*/  S2UR UR50, SR_CTAID.Y ;  /* 0x00000000003279c3 */ /* 0x000fe20000002600 */
[----:B---3--:R-:W-:-:S03]  /*00b0*/  ULEA UR55, UR4, UR55, 0x18 ;  /* 0x0000003704377291 */ /* 0x008fc6000f8ec03f */
[----:B------:R-:W-:Y:S01]  /*00c0*/  ULDC UR4, c[0x0][0x10] ;  /* 0x0000040000047ab9 */ /* 0x000fe20000000800 */
[----:B--2---:R-:W-:-:S03]  /*00d0*/  LOP3.LUT R3, R16, 0x7f, RZ, 0xc0, !PT ;  /* 0x0000007f10037812 */ /* 0x004fc600078ec0ff */
[----:B------:R-:W2:Y:S01]  /*00e0*/  S2UR UR5, SR_CTAID.Z ;  /* 0x00000000000579c3 */ /* 0x000ea20000002700 */
[----:B-1----:R-:W-:Y:S01]  /*00f0*/  VIADD R6, R6, 0xffffffff ;  /* 0xffffffff06067836 */ /* 0x002fe20000000000 */
[C---:B------:R-:W-:Y:S02]  /*0100*/  ISETP.GE.U32.AND P0, PT, R3.reuse, 0x20, PT ;  /* 0x000000200300780c */ /* 0x040fe40003f06070 */
[C---:B------:R-:W-:Y:S02]  /*0110*/  ISETP.NE.U32.AND P1, PT, R3.reuse, RZ, PT ;  /* 0x000000ff0300720c */ /* 0x040fe40003f25070 */
[----:B------:R-:W-:Y:S02]  /*0120*/  LEA R12, R3, UR55, 0x2 ;  /* 0x00000037030c7c11 */ /* 0x000fe4000f8e10ff */
[----:B------:R-:W1:Y:S01]  /*0130*/  S2UR UR51, SR_CTAID.X ;  /* 0x00000000003379c3 */ /* 0x000e620000002500 */
[----:B----4-:R-:W-:-:S06]  /*0140*/  VIADD R8, R13, 0xffffffff ;  /* 0xffffffff0d087836 */ /* 0x010fcc0000000000 */
[----:B------:R3:W-:Y:S01]  /*0150*/  @!P0 STS [R12], RZ ;  /* 0x000000ff0c008388 */ /* 0x0007e20000000800 */
[----:B------:R-:W-:-:S03]  /*0160*/  NOP ;  /* 0x0000000000007918 */ /* 0x000fc60000000000 */
[----:B------:R3:W-:Y:S01]  /*0170*/  @!P1 STS [UR55+0x24], R6 ;  /* 0x00002406ff009988 */ /* 0x0007e20008000837 */
[----:B--2---:R-:W-:-:S03]  /*0180*/  UIMAD UR4, UR5, UR4, UR50 ;  /* 0x00000004050472a4 */ /* 0x004fc6000f8e0232 */
[----:B------:R3:W-:Y:S01]  /*0190*/  @!P1 STS [UR55+0x20], R8 ;  /* 0x00002008ff009988 */ /* 0x0007e20008000837 */
[----:B-1----:R-:W-:-:S04]  /*01a0*/  UIMAD UR4, UR4, UR6, UR51 ;  /* 0x00000006040472a4 */ /* 0x002fc8000f8e0233 */
[----:B------:R-:W-:-:S04]  /*01b0*/  UIMAD UR8, UR4, 0x180, URZ ;  /* 0x00000180040878a4 */ /* 0x000fc8000f8e023f */
[----:B------:R-:W-:-:S04]  /*01c0*/  UIADD3 UR4, UP0, UR8, UR48, URZ ;  /* 0x0000003008047290 */ /* 0x000fc8000ff1e03f */
[----:B------:R-:W-:Y:S01]  /*01d0*/  ULEA.HI.X.SX32 UR5, UR8, UR49, 0x1, UP0 ;  /* 0x0000003108057291 */ /* 0x000fe200080f0e3f */
[----:B---3--:R-:W-:Y:S11]  /*01e0*/  @P1 BRA `(.L_x_1) ;  /* 0x0000000000181947 */ /* 0x008ff60003800000 */
[----:B------:R-:W1:Y:S01]  /*01f0*/  LDS R0, [UR55+0x8] ;  /* 0x00000837ff007984 */ /* 0x000e620008000800 */
[----:B------:R-:W2:Y:S01]  /*0200*/  LDC.64 R10, c[0x0][0x210] ;  /* 0x00008400ff0a7b82 */ /* 0x000ea20000000a00 */
[----:B------:R-:W-:Y:S02]  /*0210*/  IMAD.MOV.U32 R5, RZ, RZ, 0x70 ;  /* 0x00000070ff057424 */ /* 0x000fe400078e00ff */
[----:B--2---:R2:W-:Y:S03]  /*0220*/  STS.64 [UR55], R10 ;  /* 0x0000000aff007988 */ /* 0x0045e60008000a37 */
[----:B-1----:R-:W-:-:S05]  /*0230*/  LOP3.LUT R0, R0, 0x10, R5, 0xd8, !PT ;  /* 0x0000001000007812 */ /* 0x002fca00078ed805 */
[----:B------:R2:W-:Y:S02]  /*0240*/  STS [UR55+0x8], R0 ;  /* 0x00000800ff007988 */ /* 0x0005e40008000837 */
.L_x_1:
[----:B------:R-:W-:Y:S05]  /*0250*/  BSYNC B0 ;  /* 0x0000000000007941 */ /* 0x000fea0003800000 */
.L_x_0:
[----:B------:R-:W-:Y:S04]  /*0260*/  BSSY B0, `(.L_x_2) ;  /* 0x000000a000007945 */ /* 0x000fe80003800000 */
[----:B------:R-:W-:Y:S05]  /*0270*/  @P1 BRA `(.L_x_3) ;  /* 0x0000000000201947 */ /* 0x000fea0003800000 */
[----:B--2---:R-:W1:Y:S01]  /*0280*/  LDS R0, [UR55+0x34] ;  /* 0x00003437ff007984 */ /* 0x004e620008000800 */
[----:B------:R-:W-:Y:S02]  /*0290*/  IMAD.MOV.U32 R5, RZ, RZ, 0x3f000000 ;  /* 0x3f000000ff057424 */ /* 0x000fe400078e00ff */
[----:B------:R-:W-:Y:S01]  /*02a0*/  @!P1 IMAD.MOV.U32 R2, RZ, RZ, 0x7f ;  /* 0x0000007fff029424 */ /* 0x000fe200078e00ff */
[----:B------:R-:W2:Y:S02]  /*02b0*/  @!P1 LDS R7, [UR55+0x38] ;  /* 0x00003837ff079984 */ /* 0x000ea40008000800 */
[----:B-1----:R-:W-:Y:S02]  /*02c0*/  LOP3.LUT R0, R0, 0xff000000, R5, 0xb8, !PT ;  /* 0xff00000000007812 */ /* 0x002fe400078eb805 */
[----:B--2---:R-:W-:-:S03]  /*02d0*/  @!P1 LOP3.LUT R2, R7, 0xff, R2, 0xb8, !PT ;  /* 0x000000ff07029812 */ /* 0x004fc600078eb802 */
[----:B------:R1:W-:Y:S04]  /*02e0*/  STS [UR55+0x34], R0 ;  /* 0x00003400ff007988 */ /* 0x0003e80008000837 */
[----:B------:R1:W-:Y:S02]  /*02f0*/  @!P1 STS [UR55+0x38], R2 ;  /* 0x00003802ff009988 */ /* 0x0003e40008000837 */
.L_x_3:
[----:B------:R-:W-:Y:S05]  /*0300*/  BSYNC B0 ;  /* 0x0000000000007941 */ /* 0x000fea0003800000 */
.L_x_2:
[----:B------:R-:W-:Y:S04]  /*0310*/  BSSY B0, `(.L_x_4) ;  /* 0x000000e000007945 */ /* 0x000fe80003800000 */
[----:B------:R-:W-:Y:S05]  /*0320*/  @P1 BRA `(.L_x_5) ;  /* 0x0000000000301947 */ /* 0x000fea0003800000 */
[----:B-1----:R-:W1:Y:S01]  /*0330*/  LDS R2, [UR55+0x34] ;  /* 0x00003437ff027984 */ /* 0x002e620008000800 */
[----:B------:R-:W3:Y:S03]  /*0340*/  LDC.64 R4, c[0x0][0x238] ;  /* 0x00008e00ff047b82 */ /* 0x000ee60000000a00 */
[----:B--2---:R-:W2:Y:S01]  /*0350*/  LDS R0, [UR55+0x1c] ;  /* 0x00001c37ff007984 */ /* 0x004ea20008000800 */
[C---:B---3--:R-:W-:Y:S01]  /*0360*/  SHF.L.U64.HI R5, R4.reuse, 0x1, R5 ;  /* 0x0000000104057819 */ /* 0x048fe20000010205 */
[----:B------:R-:W-:-:S03]  /*0370*/  IMAD.SHL.U32 R4, R4, 0x2, RZ ;  /* 0x0000000204047824 */ /* 0x000fc600078e00ff */
[--C-:B------:R-:W-:Y:S02]  /*0380*/  SHF.R.U32.HI R7, RZ, 0x4, R5.reuse ;  /* 0x00000004ff077819 */ /* 0x100fe40000011605 */
[----:B------:R-:W-:-:S05]  /*0390*/  SHF.R.U64 R4, R4, 0x4, R5 ;  /* 0x0000000404047819 */ /* 0x000fca0000001205 */
[----:B------:R3:W-:Y:S01]  /*03a0*/  STS [UR55+0xc], R4 ;  /* 0x00000c04ff007988 */ /* 0x0007e20008000837 */
[----:B-1----:R-:W-:Y:S02]  /*03b0*/  LOP3.LUT R2, R2, 0x7, RZ, 0xb8, !PT ;  /* 0x0000000702027812 */ /* 0x002fe400078eb8ff */
[----:B--2---:R-:W-:-:S03]  /*03c0*/  LOP3.LUT R0, R0, 0xf, R7, 0xb8, !PT ;  /* 0x0000000f00007812 */ /* 0x004fc600078eb807 */
[----:B------:R3:W-:Y:S04]  /*03d0*/  STS [UR55+0x34], R2 ;  /* 0x00003402ff007988 */ /* 0x0007e80008000837 */
[----:B------:R3:W-:Y:S02]  /*03e0*/  STS [UR55+0x1c], R0 ;  /* 0x00001c00ff007988 */ /* 0x0007e40008000837 */
.L_x_5:
[----:B------:R-:W-:Y:S05]  /*03f0*/  BSYNC B0 ;  /* 0x0000000000007941 */ /* 0x000fea0003800000 */
.L_x_4:
[----:B------:R-:W-:Y:S04]  /*0400*/  BSSY B1, `(.L_x_6) ;  /* 0x000001b000017945 */ /* 0x000fe80003800000 */
[----:B------:R-:W-:Y:S01]  /*0410*/  BSSY B0, `(.L_x_7) ;  /* 0x0000016000007945 */ /* 0x000fe20003800000 */
[----:B-123--:R-:W-:-:S03]  /*0420*/  IMAD.MOV.U32 R0, RZ, RZ, RZ ;  /* 0x000000ffff007224 */ /* 0x00efc600078e00ff */
[----:B------:R-:W-:Y:S05]  /*0430*/  @P1 BRA `(.L_x_8) ;  /* 0x0000000000201947 */ /* 0x000fea0003800000 */
[----:B------:R-:W1:Y:S02]  /*0440*/  LDS R2, [UR55+0x34] ;  /* 0x00003437ff027984 */ /* 0x000e640008000800 */
[----:B-1----:R-:W-:-:S05]  /*0450*/  LOP3.LUT R2, R2, 0x38, RZ, 0xb8, !PT ;  /* 0x0000003802027812 */ /* 0x002fca00078eb8ff */
[----:B------:R1:W-:Y:S01]  /*0460*/  STS [UR55+0x34], R2 ;  /* 0x00003402ff007988 */ /* 0x0003e20008000837 */
[----:B------:R-:W-:Y:S05]  /*0470*/  @P1 BRA `(.L_x_9) ;  /* 0x0000000000201947 */ /* 0x000fea0003800000 */
[----:B-1----:R-:W1:Y:S01]  /*0480*/  LDS R2, [UR55+0x8] ;  /* 0x00000837ff027984 */ /* 0x002e620008000800 */
[----:B------:R-:W-:-:S05]  /*0490*/  IMAD.MOV.U32 R5, RZ, RZ, 0x780 ;  /* 0x00000780ff057424 */ /* 0x000fca00078e00ff */
[----:B-1----:R-:W-:-:S05]  /*04a0*/  LOP3.LUT R2, R2, 0x500, R5, 0xd8, !PT ;  /* 0x0000050002027812 */ /* 0x002fca00078ed805 */
[----:B------:R1:W-:Y:S02]  /*04b0*/  STS [UR55+0x8], R2 ;  /* 0x00000802ff007988 */ /* 0x0003e40008000837 */
.L_x_8:
[----:B------:R-:W-:Y:S05]  /*04c0*/  @P1 BRA `(.L_x_10) ;  /* 0x0000000000281947 */ /* 0x000fea0003800000 */
[----:B-1----:R-:W1:Y:S02]  /*04d0*/  LDS R2, [UR55+0x8] ;  /* 0x00000837ff027984 */ /* 0x002e640008000800 */
[----:B-1----:R-:W-:-:S05]  /*04e0*/  LOP3.LUT R2, R2, 0x1800, RZ, 0xb8, !PT ;  /* 0x0000180002027812 */ /* 0x002fca00078eb8ff */
[----:B------:R2:W-:Y:S02]  /*04f0*/  STS [UR55+0x8], R2 ;  /* 0x00000802ff007988 */ /* 0x0005e40008000837 */
.L_x_9:
[----:B------:R-:W-:Y:S05]  /*0500*/  @P1 BREAK B0 ;  /* 0x0000000000001942 */ /* 0x000fea0003800000 */
[----:B------:R-:W-:Y:S05]  /*0510*/  @P1 BRA `(.L_x_11) ;  /* 0x0000000000241947 */ /* 0x000fea0003800000 */
[----:B------:R-:W3:Y:S01]  /*0520*/  LDS R5, [UR55+0x8] ;  /* 0x00000837ff057984 */ /* 0x000ee20008000800 */
[----:B-12---:R-:W-:-:S05]  /*0530*/  IMAD.MOV.U32 R2, RZ, RZ, 0x6000 ;  /* 0x00006000ff027424 */ /* 0x006fca00078e00ff */
[----:B---3--:R-:W-:-:S04]  /*0540*/  LOP3.LUT R2, R5, 0x6000, R2, 0xd8, !PT ;  /* 0x0000600005027812 */ /* 0x008fc800078ed802 */
[----:B------:R-:W-:-:S05]  /*0550*/  LOP3.LUT R2, R2, 0x400000, RZ, 0xb8, !PT ;  /* 0x0040000002027812 */ /* 0x000fca00078eb8ff */
[----:B------:R2:W-:Y:S02]  /*0560*/  STS [UR55+0x8], R2 ;  /* 0x00000802ff007988 */ /* 0x0005e40008000837 */
.L_x_10:
[----:B------:R-:W-:Y:S05]  /*0570*/  BSYNC B0 ;  /* 0x0000000000007941 */ /* 0x000fea0003800000 */
.L_x_7:
[----:B-12---:R-:W1:Y:S02]  /*0580*/  @!P1 LDS R2, [UR55+0x8] ;  /* 0x00000837ff029984 */ /* 0x006e640008000800 */
[----:B-1----:R-:W-:-:S05]  /*0590*/  @!P1 LOP3.LUT R2, R2, 0x8000, RZ, 0xb8, !PT ;  /* 0x0000800002029812 */ /* 0x002fca00078eb8ff */
[----:B------:R3:W-:Y:S02]  /*05a0*/  @!P1 STS [UR55+0x8], R2 ;  /* 0x00000802ff009988 */ /* 0x0007e40008000837 */
.L_x_11:
[----:B------:R-:W-:Y:S05]  /*05b0*/  BSYNC B1 ;  /* 0x0000000000017941 */ /* 0x000fea0003800000 */
.L_x_6:
[----:B------:R-:W-:Y:S05]  /*05c0*/  WARPSYNC.ALL ;  /* 0x0000000000007948 */ /* 0x000fea0003800000 */
[----:B------:R-:W4:Y:S02]  /*05d0*/  LDC R7, c[0x0][0x22c] ;  /* 0x00008b00ff077b82 */ /* 0x000f240000000800 */
[----:B----4-:R-:W-:Y:S01]  /*05e0*/  VIADD R7, R7, 0xffffffff ;  /* 0xffffffff07077836 */ /* 0x010fe20000000000 */
[----:B------:R-:W-:Y:S06]  /*05f0*/  @P0 BRA `(.L_x_12) ;  /* 0x0000000000280947 */ /* 0x000fec0003800000 */
[----:B-123--:R-:W1:Y:S01]  /*0600*/  S2R R2, SR_LANEID ;  /* 0x0000000000027919 */ /* 0x00ee620000000000 */
[----:B------:R-:W-:Y:S05]  /*0610*/  WARPSYNC.ALL ;  /* 0x0000000000007948 */ /* 0x000fea0003800000 */
[----:B-1----:R-:W-:-:S05]  /*0620*/  IMAD.SHL.U32 R2, R2, 0x4, RZ ;  /* 0x0000000402027824 */ /* 0x002fca00078e00ff */
[----:B------:R-:W1:Y:S01]  /*0630*/  LDS R9, [R2+UR55] ;  /* 0x0000003702097984 */ /* 0x000e620008000800 */
[----:B------:R-:W-:-:S05]  /*0640*/  IADD3 R4, P2, R2, UR4, RZ ;  /* 0x0000000402047c10 */ /* 0x000fca000ff5e0ff */
[----:B------:R-:W-:-:S05]  /*0650*/  IMAD.X R5, RZ, RZ, UR5, P2 ;  /* 0x00000005ff057e24 */ /* 0x000fca00090e06ff */
[----:B-1----:R4:W5:Y:S01]  /*0660*/  ATOMG.E.EXCH.STRONG.GPU PT, RZ, [R4], R9 ;  /* 0x0000000904ff73a8 */ /* 0x00296200041ee100 */
[----:B------:R-:W-:-:S04]  /*0670*/  DEPBAR {5,4,3,2,1,0} ;  /* 0x0000003f0000791a */ /* 0x000fc80000000000 */
[----:B------:R4:W-:Y:S01]  /*0680*/  UTMACCTL.IV [UR4] ;  /* 0x00000000040079b9 */ /* 0x0009e20008000000 */
[----:B------:R-:W-:Y:S01]  /*0690*/  NOP ;  /* 0x0000000000007918 */ /* 0x000fe20000000000 */
.L_x_12:
[----:B------:R-:W-:Y:S05]  /*06a0*/  @P0 BRA `(.L_x_13) ;  /* 0x00000000000c0947 */ /* 0x000fea0003800000 */
[----:B------:R0:W-:Y:S01]  /*06b0*/  UTMACMDFLUSH ;  /* 0x00000000000079b7 */ /* 0x0001e20000000000 */
[----:B------:R-:W-:Y:S05]  /*06c0*/  @P0 BRA `(.L_x_13) ;  /* 0x0000000000040947 */ /* 0x000fea0003800000 */
[----:B------:R-:W-:-:S04]  /*06d0*/  DEPBAR.LE SB0, 0x0 ;  /* 0x000080000000791a */ /* 0x000fc80000000000 */
.L_x_13:
[----:B------:R-:W-:Y:S05]  /*06e0*/  WARPSYNC.ALL ;  /* 0x0000000000007948 */ /* 0x000fea0003800000 */
[----:B-----5:R-:W-:Y:S06]  /*06f0*/  BAR.SYNC.DEFER_BLOCKING 0x0 ;  /* 0x0000000000007b1d */ /* 0x020fec0000010000 */
[----:B------:R-:W-:Y:S02]  /*0700*/  BSSY B1, `(.L_x_14) ;  /* 0x000000b000017945 */ /* 0x000fe40003800000 */
[----:B------:R-:W-:Y:S06]  /*0710*/  BAR.SYNC.DEFER_BLOCKING 0x0 ;  /* 0x0000000000007b1d */ /* 0x000fec0000010000 */
[----:B------:R1:W-:Y:S01]  /*0720*/  @!P0 STS [R12], RZ ;  /* 0x000000ff0c008388 */ /* 0x0003e20000000800 */
[----:B------:R-:W-:Y:S01]  /*0730*/  NOP ;  /* 0x0000000000007918 */ /* 0x000fe20000000000 */
[----:B------:R-:W-:Y:S05]  /*0740*/  @P1 BRA `(.L_x_15) ;  /* 0x0000000000181947 */ /* 0x000fea0003800000 */
[----:B-123--:R-:W1:Y:S01]  /*0750*/  LDS R2, [UR55+0x8] ;  /* 0x00000837ff027984 */ /* 0x00ee620008000800 */
[----:B------:R-:W2:Y:S01]  /*0760*/  LDC.64 R10, c[0x0][0x218] ;  /* 0x00008600ff0a7b82 */ /* 0x000ea20000000a00 */
[----:B----4-:R-:W-:Y:S02]  /*0770*/  IMAD.MOV.U32 R5, RZ, RZ, 0x70 ;  /* 0x00000070ff057424 */ /* 0x010fe400078e00ff */
[----:B--2---:R2:W-:Y:S03]  /*0780*/  STS.64 [UR55], R10 ;  /* 0x0000000aff007988 */ /* 0x0045e60008000a37 */
[----:B-1----:R-:W-:-:S05]  /*0790*/  LOP3.LUT R2, R2, 0x10, R5, 0xd8, !PT ;  /* 0x0000001002027812 */ /* 0x002fca00078ed805 */
[----:B------:R2:W-:Y:S02]  /*07a0*/  STS [UR55+0x8], R2 ;  /* 0x00000802ff007988 */ /* 0x0005e40008000837 */
.L_x_15:
[----:B----4-:R-:W-:Y:S05]  /*07b0*/  BSYNC B1 ;  /* 0x0000000000017941 */ /* 0x010fea0003800000 */
.L_x_14:
[----:B------:R-:W-:Y:S04]  /*07c0*/  BSSY B1, `(.L_x_16) ;  /* 0x000000a000017945 */ /* 0x000fe80003800000 */
[----:B------:R-:W-:Y:S05]  /*07d0*/  @P1 BRA `(.L_x_17) ;  /* 0x0000000000201947 */ /* 0x000fea0003800000 */
[----:B-123--:R-:W1:Y:S01]  /*07e0*/  LDS R2, [UR55+0x34] ;  /* 0x00003437ff027984 */ /* 0x00ee620008000800 */
[----:B------:R-:W-:Y:S02]  /*07f0*/  IMAD.MOV.U32 R5, RZ, RZ, 0x3f000000 ;  /* 0x3f000000ff057424 */ /* 0x000fe400078e00ff */
[----:B------:R-:W-:Y:S01]  /*0800*/  @!P1 IMAD.MOV.U32 R9, RZ, RZ, 0x7f ;  /* 0x0000007fff099424 */ /* 0x000fe200078e00ff */
[----:B------:R-:W2:Y:S02]  /*0810*/  @!P1 LDS R4, [UR55+0x38] ;  /* 0x00003837ff049984 */ /* 0x000ea40008000800 */
[----:B-1----:R-:W-:Y:S02]  /*0820*/  LOP3.LUT R2, R2, 0xff000000, R5, 0xb8, !PT ;  /* 0xff00000002027812 */ /* 0x002fe400078eb805 */
[----:B--2---:R-:W-:-:S03]  /*0830*/  @!P1 LOP3.LUT R4, R4, 0xff, R9, 0xb8, !PT ;  /* 0x000000ff04049812 */ /* 0x004fc600078eb809 */
[----:B------:R4:W-:Y:S04]  /*0840*/  STS [UR55+0x34], R2 ;  /* 0x00003402ff007988 */ /* 0x0009e80008000837 */
[----:B------:R4:W-:Y:S02]  /*0850*/  @!P1 STS [UR55+0x38], R4 ;  /* 0x00003804ff009988 */ /* 0x0009e40008000837 */
.L_x_17:
[----:B------:R-:W-:Y:S05]  /*0860*/  BSYNC B1 ;  /* 0x0000000000017941 */ /* 0x000fea0003800000 */
.L_x_16:
[----:B------:R-:W-:Y:S04]  /*0870*/  BSSY B1, `(.L_x_18) ;  /* 0x0000004000017945 */ /* 0x000fe80003800000 */
[----:B------:R-:W-:Y:S05]  /*0880*/  @P1 BRA `(.L_x_19) ;  /* 0x0000000000081947 */ /* 0x000fea0003800000 */
[----:B------:R1:W-:Y:S04]  /*0890*/  STS [UR55+0x24], R8 ;  /* 0x00002408ff007988 */ /* 0x0003e80008000837 */
[----:B------:R1:W-:Y:S02]  /*08a0*/  STS [UR55+0x20], R7 ;  /* 0x00002007ff007988 */ /* 0x0003e40008000837 */
.L_x_19:
[----:B------:R-:W-:Y:S05]  /*08b0*/  BSYNC B1 ;  /* 0x0000000000017941 */ /* 0x000fea0003800000 */
.L_x_18:
[----:B------:R-:W-:Y:S04]  /*08c0*/  BSSY B1, `(.L_x_20) ;  /* 0x000000e000017945 */ /* 0x000fe80003800000 */
[----:B------:R-:W-:Y:S05]  /*08d0*/  @P1 BRA `(.L_x_21) ;  /* 0x0000000000301947 */ /* 0x000fea0003800000 */
[----:B----4-:R-:W4:Y:S01]  /*08e0*/  LDS R4, [UR55+0x34] ;  /* 0x00003437ff047984 */ /* 0x010f220008000800 */
[----:B--2---:R-:W2:Y:S03]  /*08f0*/  LDC.64 R10, c[0x0][0x240] ;  /* 0x00009000ff0a7b82 */ /* 0x004ea60000000a00 */
[----:B-1-3--:R-:W1:Y:S01]  /*0900*/  LDS R2, [UR55+0x1c] ;  /* 0x00001c37ff027984 */ /* 0x00ae620008000800 */
[C---:B--2---:R-:W-:Y:S01]  /*0910*/  SHF.L.U64.HI R8, R10.reuse, 0x1, R11 ;  /* 0x000000010a087819 */ /* 0x044fe2000001020b */
[----:B------:R-:W-:-:S03]  /*0920*/  IMAD.SHL.U32 R5, R10, 0x2, RZ ;  /* 0x000000020a057824 */ /* 0x000fc600078e00ff */
[--C-:B------:R-:W-:Y:S02]  /*0930*/  SHF.R.U32.HI R9, RZ, 0x4, R8.reuse ;  /* 0x00000004ff097819 */ /* 0x100fe40000011608 */
[----:B------:R-:W-:-:S05]  /*0940*/  SHF.R.U64 R5, R5, 0x4, R8 ;  /* 0x0000000405057819 */ /* 0x000fca0000001208 */
[----:B------:R2:W-:Y:S01]  /*0950*/  STS [UR55+0xc], R5 ;  /* 0x00000c05ff007988 */ /* 0x0005e20008000837 */
[----:B----4-:R-:W-:Y:S02]  /*0960*/  LOP3.LUT R4, R4, 0x7, RZ, 0xb8, !PT ;  /* 0x0000000704047812 */ /* 0x010fe400078eb8ff */
[----:B-1----:R-:W-:-:S03]  /*0970*/  LOP3.LUT R2, R2, 0xf, R9, 0xb8, !PT ;  /* 0x0000000f02027812 */ /* 0x002fc600078eb809 */
[----:B------:R2:W-:Y:S04]  /*0980*/  STS [UR55+0x34], R4 ;  /* 0x00003404ff007988 */ /* 0x0005e80008000837 */
[----:B------:R2:W-:Y:S02]  /*0990*/  STS [UR55+0x1c], R2 ;  /* 0x00001c02ff007988 */ /* 0x0005e40008000837 */
.L_x_21:
[----:B------:R-:W-:Y:S05]  /*09a0*/  BSYNC B1 ;  /* 0x0000000000017941 */ /* 0x000fea0003800000 */
.L_x_20:
[----:B------:R-:W-:Y:S04]  /*09b0*/  BSSY B2, `(.L_x_22) ;  /* 0x000001a000027945 */ /* 0x000fe80003800000 */
[----:B------:R-:W-:Y:S04]  /*09c0*/  BSSY B1, `(.L_x_23) ;  /* 0x0000015000017945 */ /* 0x000fe80003800000 */
[----:B------:R-:W-:Y:S05]  /*09d0*/  @P1 BRA `(.L_x_24) ;  /* 0x0000000000201947 */ /* 0x000fea0003800000 */
[----:B-1234-:R-:W1:Y:S02]  /*09e0*/  LDS R2, [UR55+0x34] ;  /* 0x00003437ff027984 */ /* 0x01ee640008000800 */
[----:B-1----:R-:W-:-:S05]  /*09f0*/  LOP3.LUT R2, R2, 0x38, RZ, 0xb8, !PT ;  /* 0x0000003802027812 */ /* 0x002fca00078eb8ff */
[----:B------:R1:W-:Y:S01]  /*0a00*/  STS [UR55+0x34], R2 ;  /* 0x00003402ff007988 */ /* 0x0003e20008000837 */
[----:B------:R-:W-:Y:S05]  /*0a10*/  @P1 BRA `(.L_x_25) ;  /* 0x0000000000201947 */ /* 0x000fea0003800000 */
[----:B-1----:R-:W1:Y:S01]  /*0a20*/  LDS R2, [UR55+0x8] ;  /* 0x00000837ff027984 */ /* 0x002e620008000800 */
[----:B------:R-:W-:-:S05]  /*0a30*/  IMAD.MOV.U32 R5, RZ, RZ, 0x780 ;  /* 0x00000780ff057424 */ /* 0x000fca00078e00ff */
[----:B-1----:R-:W-:-:S05]  /*0a40*/  LOP3.LUT R2, R2, 0x500, R5, 0xd8, !PT ;  /* 0x0000050002027812 */ /* 0x002fca00078ed805 */
[----:B------:R1:W-:Y:S02]  /*0a50*/  STS [UR55+0x8], R2 ;  /* 0x00000802ff007988 */ /* 0x0003e40008000837 */
.L_x_24:
[----:B------:R-:W-:Y:S05]  /*0a60*/  @P1 BRA `(.L_x_26) ;  /* 0x0000000000281947 */ /* 0x000fea0003800000 */
[----:B-1234-:R-:W1:Y:S02]  /*0a70*/  LDS R2, [UR55+0x8] ;  /* 0x00000837ff027984 */ /* 0x01ee640008000800 */
[----:B-1----:R-:W-:-:S05]  /*0a80*/  LOP3.LUT R2, R2, 0x1800, RZ, 0xb8, !PT ;  /* 0x0000180002027812 */ /* 0x002fca00078eb8ff */
[----:B------:R2:W-:Y:S02]  /*0a90*/  STS [UR55+0x8], R2 ;  /* 0x00000802ff007988 */ /* 0x0005e40008000837 */
.L_x_25:
[----:B------:R-:W-:Y:S05]  /*0aa0*/  @P1 BREAK B1 ;  /* 0x0000000000011942 */ /* 0x000fea0003800000 */
[----:B------:R-:W-:Y:S05]  /*0ab0*/  @P1 BRA `(.L_x_27) ;  /* 0x0000000000241947 */ /* 0x000fea0003800000 */
[----:B-12---:R-:W1:Y:S01]  /*0ac0*/  LDS R2, [UR55+0x8] ;  /* 0x00000837ff027984 */ /* 0x006e620008000800 */
[----:B------:R-:W-:-:S05]  /*0ad0*/  IMAD.MOV.U32 R5, RZ, RZ, 0x6000 ;  /* 0x00006000ff057424 */ /* 0x000fca00078e00ff */
[----:B-1----:R-:W-:-:S04]  /*0ae0*/  LOP3.LUT R2, R2, 0x6000, R5, 0xd8, !PT ;  /* 0x0000600002027812 */ /* 0x002fc800078ed805 */
[----:B------:R-:W-:-:S05]  /*0af0*/  LOP3.LUT R2, R2, 0x400000, RZ, 0xb8, !PT ;  /* 0x0040000002027812 */ /* 0x000fca00078eb8ff */
[----:B------:R1:W-:Y:S02]  /*0b00*/  STS [UR55+0x8], R2 ;  /* 0x00000802ff007988 */ /* 0x0003e40008000837 */
.L_x_26:
[----:B------:R-:W-:Y:S05]  /*0b10*/  BSYNC B1 ;  /* 0x0000000000017941 */ /* 0x000fea0003800000 */
.L_x_23:
[----:B-1234-:R-:W1:Y:S02]  /*0b20*/  @!P1 LDS R2, [UR55+0x8] ;  /* 0x00000837ff029984 */ /* 0x01ee640008000800 */
[----:B-1----:R-:W-:-:S05]  /*0b30*/  @!P1 LOP3.LUT R2, R2, 0x8000, RZ, 0xb8, !PT ;  /* 0x0000800002029812 */ /* 0x002fca00078eb8ff */
[----:B------:R3:W-:Y:S02]  /*0b40*/  @!P1 STS [UR55+0x8], R2 ;  /* 0x00000802ff009988 */ /* 0x0007e40008000837 */
.L_x_27:
[----:B------:R-:W-:Y:S05]  /*0b50*/  BSYNC B2 ;  /* 0x0000000000027941 */ /* 0x000fea0003800000 */
.L_x_22:
[----:B------:R-:W-:Y:S05]  /*0b60*/  WARPSYNC.ALL ;  /* 0x0000000000007948 */ /* 0x000fea0003800000 */
[----:B------:R-:W-:-:S04]  /*0b70*/  UIADD3 UR7, UR8, 0x80, URZ ;  /* 0x0000008008077890 */ /* 0x000fc8000fffe03f */
[----:B------:R-:W-:-:S04]  /*0b80*/  UIADD3 UR6, UP0, UR7, UR48, URZ ;  /* 0x0000003007067290 */ /* 0x000fc8000ff1e03f */
[----:B------:R-:W-:Y:S01]  /*0b90*/  ULEA.HI.X.SX32 UR7, UR7, UR49, 0x1, UP0 ;  /* 0x0000003107077291 */ /* 0x000fe200080f0e3f */
[----:B------:R-:W-:Y:S11]  /*0ba0*/  @P0 BRA `(.L_x_28) ;  /* 0x0000000000280947 */ /* 0x000ff60003800000 */
        /* <DEDUP_REMOVED lines=10> */
.L_x_28:
[----:B------:R-:W-:Y:S05]  /*0c50*/  @P0 BRA `(.L_x_29) ;  /* 0x00000000000c0947 */ /* 0x000fea0003800000 */
[----:B------:R0:W-:Y:S01]  /*0c60*/  UTMACMDFLUSH ;  /* 0x00000000000079b7 */ /* 0x0001e20000000000 */
[----:B------:R-:W-:Y:S05]  /*0c70*/  @P0 BRA `(.L_x_29) ;  /* 0x0000000000040947 */ /* 0x000fea0003800000 */
[----:B------:R-:W-:-:S04]  /*0c80*/  DEPBAR.LE SB0, 0x0 ;  /* 0x000080000000791a */ /* 0x000fc80000000000 */
.L_x_29:
        /* <DEDUP_REMOVED lines=8> */
[----:B----4-:R-:W2:Y:S01]  /*0d10*/  LDC.64 R8, c[0x0][0x220] ;  /* 0x00008800ff087b82 */ /* 0x010ea20000000a00 */
[----:B------:R-:W-:Y:S02]  /*0d20*/  IMAD.MOV.U32 R5, RZ, RZ, 0x70 ;  /* 0x00000070ff057424 */ /* 0x000fe400078e00ff */
[----:B--2---:R2:W-:Y:S03]  /*0d30*/  STS.64 [UR55], R8 ;  /* 0x00000008ff007988 */ /* 0x0045e60008000a37 */
[----:B-1----:R-:W-:-:S05]  /*0d40*/  LOP3.LUT R2, R2, 0x10, R5, 0xd8, !PT ;  /* 0x0000001002027812 */ /* 0x002fca00078ed805 */
[----:B------:R2:W-:Y:S02]  /*0d50*/  STS [UR55+0x8], R2 ;  /* 0x00000802ff007988 */ /* 0x0005e40008000837 */
.L_x_31:
[----:B----4-:R-:W-:Y:S05]  /*0d60*/  BSYNC B2 ;  /* 0x0000000000027941 */ /* 0x010fea0003800000 */
.L_x_30:
[----:B------:R-:W-:Y:S04]  /*0d70*/  BSSY B3, `(.L_x_32) ;  /* 0x0000011000037945 */ /* 0x000fe80003800000 */
[----:B------:R-:W-:Y:S04]  /*0d80*/  BSSY B2, `(.L_x_33) ;  /* 0x000000e000027945 */ /* 0x000fe80003800000 */
[----:B------:R-:W-:Y:S05]  /*0d90*/  @P1 BRA `(.L_x_34) ;  /* 0x0000000000241947 */ /* 0x000fea0003800000 */
[----:B-123--:R-:W1:Y:S01]  /*0da0*/  LDS R2, [UR55+0x34] ;  /* 0x00003437ff027984 */ /* 0x00ee620008000800 */
[----:B------:R-:W-:-:S05]  /*0db0*/  IMAD.MOV.U32 R5, RZ, RZ, 0x3f000000 ;  /* 0x3f000000ff057424 */ /* 0x000fca00078e00ff */
[----:B-1----:R-:W-:-:S05]  /*0dc0*/  LOP3.LUT R2, R2, 0xff000000, R5, 0xb8, !PT ;  /* 0xff00000002027812 */ /* 0x002fca00078eb805 */
[----:B------:R1:W-:Y:S01]  /*0dd0*/  STS [UR55+0x34], R2 ;  /* 0x00003402ff007988 */ /* 0x0003e20008000837 */
[----:B------:R-:W-:Y:S05]  /*0de0*/  @P1 BRA `(.L_x_35) ;  /* 0x00000000001c1947 */ /* 0x000fea0003800000 */
[----:B-1----:R-:W1:Y:S01]  /*0df0*/  LDS R2, [UR55+0x38] ;  /* 0x00003837ff027984 */ /* 0x002e620008000800 */
[----:B------:R-:W-:-:S05]  /*0e00*/  IMAD.MOV.U32 R5, RZ, RZ, 0x7f ;  /* 0x0000007fff057424 */ /* 0x000fca00078e00ff */
[----:B-1----:R-:W-:-:S05]  /*0e10*/  LOP3.LUT R2, R2, 0xff, R5, 0xb8, !PT ;  /* 0x000000ff02027812 */ /* 0x002fca00078eb805 */
[----:B------:R4:W-:Y:S02]  /*0e20*/  STS [UR55+0x38], R2 ;  /* 0x00003802ff007988 */ /* 0x0009e40008000837 */
.L_x_34:
[----:B------:R-:W-:Y:S05]  /*0e30*/  @P1 BREAK B2 ;  /* 0x0000000000021942 */ /* 0x000fea0003800000 */
[----:B------:R-:W-:Y:S05]  /*0e40*/  @P1 BRA `(.L_x_36) ;  /* 0x00000000000c1947 */ /* 0x000fea0003800000 */
[----:B------:R1:W-:Y:S02]  /*0e50*/  STS [UR55+0x20], R7 ;  /* 0x00002007ff007988 */ /* 0x0003e40008000837 */
.L_x_35:
[----:B------:R-:W-:Y:S05]  /*0e60*/  BSYNC B2 ;  /* 0x0000000000027941 */ /* 0x000fea0003800000 */
.L_x_33:
[----:B------:R1:W-:Y:S02]  /*0e70*/  @!P1 STS [UR55+0x24], R6 ;  /* 0x00002406ff009988 */ /* 0x0003e40008000837 */
.L_x_36:
[----:B------:R-:W-:Y:S05]  /*0e80*/  BSYNC B3 ;  /* 0x0000000000037941 */ /* 0x000fea0003800000 */
.L_x_32:
[----:B------:R-:W-:Y:S05]  /*0e90*/  WARPSYNC.ALL ;  /* 0x0000000000007948 */ /* 0x000fea0003800000 */
[----:B------:R-:W-:Y:S04]  /*0ea0*/  BSSY B3, `(.L_x_37) ;  /* 0x000000e000037945 */ /* 0x000fe80003800000 */
[----:B------:R-:W-:Y:S05]  /*0eb0*/  @P1 BRA `(.L_x_38) ;  /* 0x0000000000301947 */ /* 0x000fea0003800000 */
[----:B------:R-:W5:Y:S01]  /*0ec0*/  LDS R4, [UR55+0x34] ;  /* 0x00003437ff047984 */ /* 0x000f620008000800 */
[----:B--2---:R-:W2:Y:S03]  /*0ed0*/  LDC.64 R8, c[0x0][0x248] ;  /* 0x00009200ff087b82 */ /* 0x004ea60000000a00 */
[----:B-1-34-:R-:W1:Y:S01]  /*0ee0*/  LDS R2, [UR55+0x1c] ;  /* 0x00001c37ff027984 */ /* 0x01ae620008000800 */
[C---:B--2---:R-:W-:Y:S01]  /*0ef0*/  SHF.L.U64.HI R6, R8.reuse, 0x1, R9 ;  /* 0x0000000108067819 */ /* 0x044fe20000010209 */
[----:B------:R-:W-:-:S03]  /*0f00*/  IMAD.SHL.U32 R5, R8, 0x2, RZ ;  /* 0x0000000208057824 */ /* 0x000fc600078e00ff */
[--C-:B------:R-:W-:Y:S02]  /*0f10*/  SHF.R.U32.HI R7, RZ, 0x4, R6.reuse ;  /* 0x00000004ff077819 */ /* 0x100fe40000011606 */
[----:B------:R-:W-:-:S05]  /*0f20*/  SHF.R.U64 R5, R5, 0x4, R6 ;  /* 0x0000000405057819 */ /* 0x000fca0000001206 */
[----:B------:R2:W-:Y:S01]  /*0f30*/  STS [UR55+0xc], R5 ;  /* 0x00000c05ff007988 */ /* 0x0005e20008000837 */
[----:B-----5:R-:W-:Y:S02]  /*0f40*/  LOP3.LUT R4, R4, 0x7, RZ, 0xb8, !PT ;  /* 0x0000000704047812 */ /* 0x020fe400078eb8ff */
[----:B-1----:R-:W-:-:S03]  /*0f50*/  LOP3.LUT R2, R2, 0xf, R7, 0xb8, !PT ;  /* 0x0000000f02027812 */ /* 0x002fc600078eb807 */
[----:B------:R2:W-:Y:S04]  /*0f60*/  STS [UR55+0x34], R4 ;  /* 0x00003404ff007988 */ /* 0x0005e80008000837 */
[----:B------:R2:W-:Y:S02]  /*0f70*/  STS [UR55+0x1c], R2 ;  /* 0x00001c02ff007988 */ /* 0x0005e40008000837 */
.L_x_38:
[----:B------:R-:W-:Y:S05]  /*0f80*/  BSYNC B3 ;  /* 0x0000000000037941 */ /* 0x000fea0003800000 */
.L_x_37:
        /* <DEDUP_REMOVED lines=11> */
.L_x_41:
[----:B------:R-:W-:Y:S05]  /*1040*/  @P1 BRA `(.L_x_43) ;  /* 0x0000000000281947 */ /* 0x000fea0003800000 */
[----:B-1234-:R-:W1:Y:S02]  /*1050*/  LDS R2, [UR55+0x8] ;  /* 0x00000837ff027984 */ /* 0x01ee640008000800 */
[----:B-1----:R-:W-:-:S05]  /*1060*/  LOP3.LUT R2, R2, 0x1800, RZ, 0xb8, !PT ;  /* 0x0000180002027812 */ /* 0x002fca00078eb8ff */
[----:B------:R2:W-:Y:S02]  /*1070*/  STS [UR55+0x8], R2 ;  /* 0x00000802ff007988 */ /* 0x0005e40008000837 */
.L_x_42:
[----:B------:R-:W-:Y:S05]  /*1080*/  @P1 BREAK B4 ;  /* 0x0000000000041942 */ /* 0x000fea0003800000 */
[----:B------:R-:W-:Y:S05]  /*1090*/  @P1 BRA `(.L_x_44) ;  /* 0x0000000000241947 */ /* 0x000fea0003800000 */
[----:B-12---:R-:W1:Y:S01]  /*10a0*/  LDS R2, [UR55+0x8] ;  /* 0x00000837ff027984 */ /* 0x006e620008000800 */
[----:B------:R-:W-:-:S05]  /*10b0*/  IMAD.MOV.U32 R5, RZ, RZ, 0x6000 ;  /* 0x00006000ff057424 */ /* 0x000fca00078e00ff */
[----:B-1----:R-:W-:-:S04]  /*10c0*/  LOP3.LUT R2, R2, 0x6000, R5, 0xd8, !PT ;  /* 0x0000600002027812 */ /* 0x002fc800078ed805 */
[----:B------:R-:W-:-:S05]  /*10d0*/  LOP3.LUT R2, R2, 0x400000, RZ, 0xb8, !PT ;  /* 0x0040000002027812 */ /* 0x000fca00078eb8ff */
[----:B------:R1:W-:Y:S02]  /*10e0*/  STS [UR55+0x8], R2 ;  /* 0x00000802ff007988 */ /* 0x0003e40008000837 */
.L_x_43:
[----:B------:R-:W-:Y:S05]  /*10f0*/  BSYNC B4 ;  /* 0x0000000000047941 */ /* 0x000fea0003800000 */
.L_x_40:
[----:B-1234-:R-:W1:Y:S02]  /*1100*/  @!P1 LDS R2, [UR55+0x8] ;  /* 0x00000837ff029984 */ /* 0x01ee640008000800 */
[----:B-1----:R-:W-:-:S05]  /*1110*/  @!P1 LOP3.LUT R2, R2, 0x8000, RZ, 0xb8, !PT ;  /* 0x0000800002029812 */ /* 0x002fca00078eb8ff */
[----:B------:R3:W-:Y:S02]  /*1120*/  @!P1 STS [UR55+0x8], R2 ;  /* 0x00000802ff009988 */ /* 0x0007e40008000837 */
.L_x_44:
[----:B------:R-:W-:Y:S05]  /*1130*/  BSYNC B3 ;  /* 0x0000000000037941 */ /* 0x000fea0003800000 */
.L_x_39:
[----:B------:R-:W-:Y:S05]  /*1140*/  WARPSYNC.ALL ;  /* 0x0000000000007948 */ /* 0x000fea0003800000 */
[----:B------:R4:W-:Y:S01]  /*1150*/  STL [R1], RZ ;  /* 0x000000ff01007387 */ /* 0x0009e20000100800 */
[----:B------:R-:W-:Y:S01]  /*1160*/  UIADD3 UR8, UR8, 0x100, URZ ;  /* 0x0000010008087890 */ /* 0x000fe2000fffe03f */
[----:B------:R-:W-:Y:S02]  /*1170*/  ISETP.GE.AND P2, PT, R13, 0x1, PT ;  /* 0x000000010d00780c */ /* 0x000fe40003f46270 */
[----:B------:R-:W-:Y:S01]  /*1180*/  SHF.R.U32.HI R6, RZ, 0x5, R16 ;  /* 0x00000005ff067819 */ /* 0x000fe20000011610 */
[----:B------:R-:W-:-:S04]  /*1190*/  UIADD3 UR48, UP0, UR8, UR48, URZ ;  /* 0x0000003008307290 */ /* 0x000fc8000ff1e03f */
[----:B------:R-:W-:Y:S01]  /*11a0*/  ULEA.HI.X.SX32 UR49, UR8, UR49, 0x1, UP0 ;  /* 0x0000003108317291 */ /* 0x000fe200080f0e3f */
[----:B----4-:R-:W-:Y:S11]  /*11b0*/  @P0 BRA `(.L_x_45) ;  /* 0x0000000000280947 */ /* 0x010ff60003800000 */
        /* <DEDUP_REMOVED lines=10> */
.L_x_45:
[----:B------:R-:W-:Y:S05]  /*1260*/  @P0 BRA `(.L_x_46) ;  /* 0x00000000000c0947 */ /* 0x000fea0003800000 */
[----:B------:R0:W-:Y:S01]  /*1270*/  UTMACMDFLUSH ;  /* 0x00000000000079b7 */ /* 0x0001e20000000000 */
[----:B------:R-:W-:Y:S05]  /*1280*/  @P0 BRA `(.L_x_46) ;  /* 0x0000000000040947 */ /* 0x000fea0003800000 */
[----:B------:R-:W-:-:S04]  /*1290*/  DEPBAR.LE SB0, 0x0 ;  /* 0x000080000000791a */ /* 0x000fc80000000000 */
.L_x_46:
[----:B------:R1:W-:Y:S01]  /*12a0*/  STL [R1+0x4], RZ ;  /* 0x000004ff01007387 */ /* 0x0003e20000100800 */
[----:B------:R-:W-:Y:S05]  /*12b0*/  WARPSYNC.ALL ;  /* 0x0000000000007948 */ /* 0x000fea0003800000 */
[----:B------:R1:W-:Y:S01]  /*12c0*/  STL [R1+0x8], RZ ;  /* 0x000008ff01007387 */ /* 0x0003e20000100800 */
[----:B-----5:R-:W-:Y:S01]  /*12d0*/  VOTEU.ALL UP0, P1 ;  /* 0x00000000003f7886 */ /* 0x020fe20000800000 */
[----:B------:R-:W-:Y:S01]  /*12e0*/  UMOV UR8, 0x1 ;  /* 0x0000000100087882 */ /* 0x000fe20000000000 */
[----:B------:R-:W-:Y:S01]  /*12f0*/  VOTEU.ALL UP1, P1 ;  /* 0x00000000003f7886 */ /* 0x000fe20000820000 */
[----:B------:R1:W-:Y:S01]  /*1300*/  STL [R1+0xc], RZ ;  /* 0x00000cff01007387 */ /* 0x0003e20000100800 */
[----:B------:R-:W-:Y:S01]  /*1310*/  VOTEU.ALL UP2, P1 ;  /* 0x00000000003f7886 */ /* 0x000fe20000840000 */
[----:B------:R-:W-:-:S04]  /*1320*/  @!UP0 UIADD3 UR12, -UR8, 0x100000, URZ ;  /* 0x00100000080c8890 */ /* 0x000fc8000fffe13f */
[----:B------:R-:W-:Y:S02]  /*1330*/  @!UP0 USHF.L.U32 UR13, UR12, 0xb, URZ ;  /* 0x0000000b0c0d8899 */ /* 0x000fe4000800063f */
[----:B------:R-:W-:Y:S01]  /*1340*/  @!UP0 USHF.L.U32 UR12, UR12, 0x1, URZ ;  /* 0x000000010c0c8899 */ /* 0x000fe2000800063f */
[----:B------:R-:W-:Y:S01]  /*1350*/  R2UR UR53, R6 ;  /* 0x00000000063572ca */ /* 0x000fe200000e0000 */
[----:B------:R1:W-:Y:S01]  /*1360*/  STL [R1+0x10], RZ ;  /* 0x000010ff01007387 */ /* 0x0003e20000100800 */
[----:B------:R-:W-:-:S04]  /*1370*/  @!UP0 UIADD3 UR14, -UR8, 0x100000, URZ ;  /* 0x00100000080e8890 */ /* 0x000fc8000fffe13f */
[----:B------:R-:W-:Y:S02]  /*1380*/  @!UP0 USHF.L.U32 UR15, UR14, 0xb, URZ ;  /* 0x0000000b0e0f8899 */ /* 0x000fe4000800063f */
[----:B------:R-:W-:Y:S01]  /*1390*/  @!UP0 USHF.L.U32 UR14, UR14, 0x1, URZ ;  /* 0x000000010e0e8899 */ /* 0x000fe2000800063f */
[----:B------:R-:W-:Y:S01]  /*13a0*/  CS2R R24, SRZ ;  /* 0x0000000000187805 */ /* 0x000fe2000001ff00 */
[----:B------:R-:W-:-:S04]  /*13b0*/  @!UP0 UIADD3 UR8, -UR8, 0x100000, URZ ;  /* 0x0010000008088890 */ /* 0x000fc8000fffe13f */
[----:B------:R-:W-:Y:S02]  /*13c0*/  @!UP0 USHF.L.U32 UR9, UR8, 0xb, URZ ;  /* 0x0000000b08098899 */ /* 0x000fe4000800063f */
[----:B------:R-:W-:Y:S01]  /*13d0*/  @!UP0 USHF.L.U32 UR8, UR8, 0x1, URZ ;  /* 0x0000000108088899 */ /* 0x000fe2000800063f */
[----:B------:R1:W-:Y:S01]  /*13e0*/  STL [R1+0x14], RZ ;  /* 0x000014ff01007387 */ /* 0x0003e20000100800 */
[----:B------:R-:W-:Y:S01]  /*13f0*/  VOTEU.ALL UP0, P1 ;  /* 0x00000000003f7886 */ /* 0x000fe20000800000 */
[----:B------:R-:W-:Y:S01]  /*1400*/  USHF.L.U32 UR54, UR50, 0x8, URZ ;  /* 0x0000000832367899 */ /* 0x000fe2000800063f */
[----:B------:R-:W-:Y:S01]  /*1410*/  CS2R R26, SRZ ;  /* 0x00000000001a7805 */ /* 0x000fe2000001ff00 */
[----:B------:R1:W-:Y:S01]  /*1420*/  STL [R1+0x18], RZ ;  /* 0x000018ff01007387 */ /* 0x0003e20000100800 */
[----:B------:R-:W-:Y:S01]  /*1430*/  USHF.L.U32 UR11, UR51, 0x7, URZ ;  /* 0x00000007330b7899 */ /* 0x000fe2000800063f */
[----:B------:R-:W-:Y:S02]  /*1440*/  CS2R R28, SRZ ;  /* 0x00000000001c7805 */ /* 0x000fe4000001ff00 */
[----:B------:R-:W-:Y:S01]  /*1450*/  CS2R R30, SRZ ;  /* 0x00000000001e7805 */ /* 0x000fe2000001ff00 */
[----:B------:R1:W-:Y:S01]  /*1460*/  STL [R1+0x1c], RZ ;  /* 0x00001cff01007387 */ /* 0x0003e20000100800 */
[----:B------:R-:W-:-:S02]  /*1470*/  CS2R R32, SRZ ;  /* 0x0000000000207805 */ /* 0x000fc4000001ff00 */
[----:B------:R-:W-:Y:S02]  /*1480*/  CS2R R34, SRZ ;  /* 0x0000000000227805 */ /* 0x000fe4000001ff00 */
[----:B------:R-:W-:Y:S01]  /*1490*/  CS2R R36, SRZ ;  /* 0x0000000000247805 */ /* 0x000fe2000001ff00 */
[----:B------:R1:W-:Y:S01]  /*14a0*/  STL [R1+0x20], RZ ;  /* 0x000020ff01007387 */ /* 0x0003e20000100800 */
[----:B------:R-:W-:Y:S02]  /*14b0*/  CS2R R38, SRZ ;  /* 0x0000000000267805 */ /* 0x000fe4000001ff00 */
        /* <DEDUP_REMOVED lines=74> */
[----:B------:R1:W-:Y:S04]  /*1960*/  STL [R1+0x6c], RZ ;  /* 0x00006cff01007387 */ /* 0x0003e80000100800 */
        /* <DEDUP_REMOVED lines=42> */
[----:B------:R1:W-:Y:S01]  /*1c10*/  STL [R1+0x118], RZ ;  /* 0x000118ff01007387 */ /* 0x0003e20000100800 */
[----:B------:R-:W-:Y:S06]  /*1c20*/  BAR.SYNC.DEFER_BLOCKING 0x0 ;  /* 0x0000000000007b1d */ /* 0x000fec0000010000 */
[----:B------:R1:W-:Y:S04]  /*1c30*/  STL [R1+0x11c], RZ ;  /* 0x00011cff01007387 */ /* 0x0003e80000100800 */
[----:B------:R1:W-:Y:S04]  /*1c40*/  STL [R1+0x120], RZ ;  /* 0x000120ff01007387 */ /* 0x0003e80000100800 */
[----:B------:R1:W-:Y:S04]  /*1c50*/  STL [R1+0x124], RZ ;  /* 0x000124ff01007387 */ /* 0x0003e80000100800 */
[----:B------:R1:W-:Y:S04]  /*1c60*/  STL [R1+0x128], RZ ;  /* 0x000128ff01007387 */ /* 0x0003e80000100800 */
[----:B------:R1:W-:Y:S04]  /*1c70*/  STL [R1+0x12c], RZ ;  /* 0x00012cff01007387 */ /* 0x0003e80000100800 */
[----:B------:R-:W2:Y:S02]  /*1c80*/  FENCE.VIEW.ASYNC.S ;  /* 0x00000000000073c6 */ /* 0x000ea40000000000 */
[----:B--2---:R1:W2:Y:S02]  /*1c90*/  @!UP0 SYNCS.EXCH.64 URZ, [UR55+0x48000], UR12 ;  /* 0x0480000c373f85b2 */ /* 0x0042a40008000100 */
        /* <DEDUP_REMOVED lines=20> */
[----:B--2---:R-:W-:Y:S06]  /*1de0*/  BAR.SYNC.DEFER_BLOCKING 0x0 ;  /* 0x0000000000007b1d */ /* 0x004fec0000010000 */
[----:B------:R1:W-:Y:S04]  /*1df0*/  STL [R1+0x180], RZ ;  /* 0x000180ff01007387 */ /* 0x0003e80000100800 */
[----:B------:R1:W-:Y:S04]  /*1e00*/  STL [R1+0x184], RZ ;  /* 0x000184ff01007387 */ /* 0x0003e80000100800 */
[----:B------:R1:W-:Y:S04]  /*1e10*/  STL [R1+0x188], RZ ;  /* 0x000188ff01007387 */ /* 0x0003e80000100800 */
[----:B------:R1:W-:Y:S04]  /*1e20*/  STL [R1+0x18c], RZ ;  /* 0x00018cff01007387 */ /* 0x0003e80000100800 */
[----:B------:R1:W-:Y:S01]  /*1e30*/  STL [R1+0x190], RZ ;  /* 0x000190ff01007387 */ /* 0x0003e20000100800 */
[----:B------:R1:W2:Y:S03]  /*1e40*/  @!UP1 SYNCS.EXCH.64 URZ, [UR55+0x48008], UR14 ;  /* 0x0480080e373f95b2 */ /* 0x0002a60008000100 */
        /* <DEDUP_REMOVED lines=28> */
[----:B------:R1:W-:Y:S01]  /*2010*/  STL [R1+0x1fc], RZ ;  /* 0x0001fcff01007387 */ /* 0x0003e20000100800 */
[----:B------:R-:W-:Y:S05]  /*2020*/  @!P2 BRA `(.L_x_47) ;  /* 0x0000001c009ca947 */ /* 0x000fea0003800000 */
[----:B------:R1:W-:Y:S01]  /*2030*/  STL [R1], RZ ;  /* 0x000000ff01007387 */ /* 0x0003e20000100800 */
[----:B------:R-:W-:Y:S02]  /*2040*/  CS2R R24, SRZ ;  /* 0x0000000000187805 */ /* 0x000fe4000001ff00 */
        /* <DEDUP_REMOVED lines=83> */
[----:B------:R-:W-:Y:S01]  /*2580*/  CS2R R150, SRZ ;  /* 0x0000000000967805 */ /* 0x000fe2000001ff00 */
[----:B------:R-:W-:Y:S01]  /*2590*/  UMOV UR52, URZ ;  /* 0x0000003f00347c82 */ /* 0x000fe20008000000 */
[----:B-1----:R-:W-:Y:S01]  /*25a0*/  UMOV UR15, URZ ;  /* 0x0000003f000f7c82 */ /* 0x002fe20008000000 */
        /* <DEDUP_REMOVED lines=105> */
[----:B--2---:R1:W-:Y:S02]  /*2c40*/  STL [R1+0x1fc], RZ ;  /* 0x0001fcff01007387 */ /* 0x0043e40000100800 */
.L_x_49:
[----:B------:R-:W-:Y:S01]  /*2c50*/  BAR.SYNC.DEFER_BLOCKING 0x0 ;  /* 0x0000000000007b1d */ /* 0x000fe20000010000 */
[----:B------:R-:W-:Y:S01]  /*2c60*/  ULEA UR20, UR52, UR55, 0x3 ;  /* 0x0000003734147291 */ /* 0x000fe2000f8e183f */
[----:B---3--:R-:W-:Y:S01]  /*2c70*/  @!P1 IMAD.MOV.U32 R2, RZ, RZ, 0x18000 ;  /* 0x00018000ff029424 */ /* 0x008fe200078e00ff */
[----:B------:R-:W-:Y:S01]  /*2c80*/  ELECT P0, URZ, PT ;  /* 0x00000000003f782f */ /* 0x000fe20003800000 */
[----:B------:R-:W-:-:S03]  /*2c90*/  ULEA UR8, UR52, UR55, 0xf ;  /* 0x0000003734087291 */ /* 0x000fc6000f8e783f */
[----:B------:R-:W-:Y:S01]  /*2ca0*/  ISETP.LT.U32.AND P0, PT, R3, 0x40, P0 ;  /* 0x000000400300780c */ /* 0x000fe20000701070 */
[----:B------:R-:W-:Y:S02]  /*2cb0*/  ULOP3.LUT UR12, UR53, 0x1, URZ, 0xc0, !UPT ;  /* 0x00000001350c7892 */ /* 0x000fe4000f8ec03f */
[----:B------:R-:W-:Y:S02]  /*2cc0*/  UIADD3 UR18, UR8, 0x30000, URZ ;  /* 0x0003000008127890 */ /* 0x000fe4000fffe03f */
[----:B------:R-:W-:Y:S02]  /*2cd0*/  ULEA UR10, UR12, UR15, 0x6 ;  /* 0x0000000f0c0a7291 */ /* 0x000fe4000f8e303f */
[----:B------:R-:W-:Y:S02]  /*2ce0*/  UIADD3 UR9, UR20, 0x48000, URZ ;  /* 0x0004800014097890 */ /* 0x000fe4000fffe03f */
[----:B------:R-:W-:Y:S02]  /*2cf0*/  ULEA UR8, UR12, UR18, 0xe ;  /* 0x000000120c087291 */ /* 0x000fe4000f8e703f */
[----:B------:R-:W-:-:S02]  /*2d00*/  ULEA UR19, UR52, UR55, 0x10 ;  /* 0x0000003734137291 */ /* 0x000fc4000f8e803f */
[----:B------:R-:W-:Y:S01]  /*2d10*/  VOTEU.ANY UP0, P0 ;  /* 0x00000000003f7886 */ /* 0x000fe20000000100 */
[----:B------:R-:W-:Y:S01]  /*2d20*/  VOTEU.ANY UP1, P0 ;  /* 0x00000000003f7886 */ /* 0x000fe20000020100 */
[----:B------:R-:W-:Y:S01]  /*2d30*/  ULOP3.LUT UR14, UR53, 0x3, URZ, 0xc0, !UPT ;  /* 0x00000003350e7892 */ /* 0x000fe2000f8ec03f */
[----:B------:R2:W-:Y:S02]  /*2d40*/  @!P1 SYNCS.ARRIVE.TRANS64 RZ, [UR20+0x48000], R2 ;  /* 0x04800002ffff99a7 */ /* 0x0005e40008000014 */
[----:B------:R-:W-:Y:S01]  /*2d50*/  @UP0 UMOV UR16, UR4 ;  /* 0x0000000400100c82 */ /* 0x000fe20008000000 */
[----:B------:R-:W-:Y:S01]  /*2d60*/  @UP0 UMOV UR17, UR5 ;  /* 0x0000000500110c82 */ /* 0x000fe20008000000 */
[----:B------:R-:W-:Y:S01]  /*2d70*/  BAR.SYNC.DEFER_BLOCKING 0x0 ;  /* 0x0000000000007b1d */ /* 0x000fe20000010000 */
[----:B------:R-:W-:Y:S02]  /*2d80*/  ULEA UR12, UR14, UR19, 0xe ;  /* 0x000000130e0c7291 */ /* 0x000fe4000f8e703f */
[----:B------:R-:W-:Y:S01]  /*2d90*/  ULEA UR14, UR14, UR54, 0x6 ;  /* 0x000000360e0e7291 */ /* 0x000fe2000f8e303f */
[----:B--2---:R-:W-:-:S02]  /*2da0*/  SHF.L.U32 R2, R0, 0x1f, RZ ;  /* 0x0000001f00027819 */ /* 0x004fc400000006ff */
[----:B------:R-:W-:Y:S01]  /*2db0*/  UMOV UR13, UR9 ;  /* 0x00000009000d7c82 */ /* 0x000fe20008000000 */
[----:B------:R2:W-:Y:S01]  /*2dc0*/  @UP1 UTMALDG.2D [UR8], [UR16] ;  /* 0x00000008100015b4 */ /* 0x0005e20008008000 */
[----:B------:R3:W-:Y:S06]  /*2dd0*/  MEMBAR.ALL.CTA ;  /* 0x0000000000007992 */ /* 0x0007ec0000008000 */
[----:B---3--:R-:W3:Y:S02]  /*2de0*/  FENCE.VIEW.ASYNC.S ;  /* 0x00000000000073c6 */ /* 0x008ee40000000000 */
[----:B---3--:R-:W-:Y:S06]  /*2df0*/  BAR.SYNC.DEFER_BLOCKING 0x0 ;  /* 0x0000000000007b1d */ /* 0x008fec0000010000 */
[----:B------:R2:W-:Y:S02]  /*2e00*/  UTMALDG.2D [UR12], [UR6] ;  /* 0x0000000c060075b4 */ /* 0x0005e40008008000 */
[----:B------:R-:W-:Y:S06]  /*2e10*/  BAR.SYNC.DEFER_BLOCKING 0x0 ;  /* 0x0000000000007b1d */ /* 0x000fec0000010000 */
[----:B------:R-:W3:Y:S02]  /*2e20*/  SYNCS.PHASECHK.TRANS64.TRYWAIT P0, [UR20+0x48000], R2 ;  /* 0x04800002ff0075a7 */ /* 0x000ee40008000154 */
[----:B--23--:R-:W-:Y:S05]  /*2e30*/  @!P0 BRA `(.L_x_48) ;  /* 0x0000002400408947 */ /* 0x00cfea0003800000 */
.L_x_50:
[----:B------:R-:W-:Y:S01]  /*2e40*/  STL.64 [R1+0x268], R150 ;  /* 0x0002689601007387 */ /* 0x000fe20000100a00 */
[----:B------:R-:W-:Y:S01]  /*2e50*/  USHF.R.U32.HI UR9, URZ, 0x4, UR19 ;  /* 0x000000043f097899 */ /* 0x000fe20008011613 */
[----:B------:R-:W2:Y:S02]  /*2e60*/  LDC R2, c[0x0][0x230] ;  /* 0x00008c00ff027b82 */ /* 0x000ea40000000800 */
[----:B------:R-:W-:Y:S04]  /*2e70*/  STL.64 [R1+0x260], R148 ;  /* 0x0002609401007387 */ /* 0x000fe80000100a00 */
        /* <DEDUP_REMOVED lines=11> */
[----:B------:R3:W-:Y:S04]  /*2f30*/  STL.64 [R1+0x200], R124 ;  /* 0x0002007c01007387 */ /* 0x0007e80000100a00 */
[----:B---3--:R-:W3:Y:S04]  /*2f40*/  LDL.LU.64 R124, [R1] ;  /* 0x00000000017c7983 */ /* 0x008ee80000300a00 */
[----:B------:R-:W3:Y:S04]  /*2f50*/  LDL.LU.64 R126, [R1+0x8] ;  /* 0x00000800017e7983 */ /* 0x000ee80000300a00 */
        /* <DEDUP_REMOVED lines=61> */
[----:B------:R-:W3:Y:S01]  /*3330*/  LDL.LU.64 R250, [R1+0x1f8] ;  /* 0x0001f80001fa7983 */ /* 0x000ee20000300a00 */
[----:B------:R-:W-:-:S02]  /*3340*/  USGXT.U32 UR9, UR9, 0xe ;  /* 0x0000000e0909789a */ /* 0x000fc40008000000 */
[----:B------:R-:W-:Y:S02]  /*3350*/  USHF.R.U32.HI UR44, URZ, 0x4, UR18 ;  /* 0x000000043f2c7899 */ /* 0x000fe40008011612 */
[----:B------:R-:W-:Y:S02]  /*3360*/  ULOP3.LUT UR46, UR9, 0x4000000, URZ, 0xfc, !UPT ;  /* 0x04000000092e7892 */ /* 0x000fe4000f8efc3f */
[----:B------:R-:W-:Y:S01]  /*3370*/  USGXT.U32 UR44, UR44, 0xe ;  /* 0x0000000e2c2c789a */ /* 0x000fe20008000000 */
[----:B------:R-:W-:Y:S01]  /*3380*/  UMOV UR47, 0x40000040 ;  /* 0x40000040002f7882 */ /* 0x000fe20000000000 */
[----:B------:R-:W-:Y:S01]  /*3390*/  UMOV UR45, 0x40000040 ;  /* 0x40000040002d7882 */ /* 0x000fe20000000000 */
[----:B------:R-:W-:Y:S02]  /*33a0*/  UIADD3 UR42, UP1, UR9, 0x4000080, URZ ;  /* 0x04000080092a7890 */ /* 0x000fe4000ff3e03f */
[----:B------:R-:W-:Y:S01]  /*33b0*/  UIADD3 UR40, UP0, UR44, 0x2, URZ ;  /* 0x000000022c287890 */ /* 0x000fe2000ff1e03f */
[----:B------:R-:W-:Y:S01]  /*33c0*/  UMOV UR8, URZ ;  /* 0x0000003f00087c82 */ /* 0x000fe20008000000 */
[----:B------:R-:W-:-:S02]  /*33d0*/  UMOV UR9, URZ ;  /* 0x0000003f00097c82 */ /* 0x000fc40008000000 */
[----:B------:R-:W-:Y:S02]  /*33e0*/  UIADD3.X UR41, UR8, 0x40000040, URZ, UP0, !UPT ;  /* 0x4000004008297890 */ /* 0x000fe400087fe43f */
[----:B------:R-:W-:Y:S02]  /*33f0*/  UIADD3.X UR43, UR9, 0x40000040, URZ, UP1, !UPT ;  /* 0x40000040092b7890 */ /* 0x000fe40008ffe43f */
[----:B------:R-:W-:Y:S02]  /*3400*/  UIADD3.64 UR36, UR40, 0x2, URZ ;  /* 0x0000000228247897 */ /* 0x000fe4000fffe03f */
[----:B------:R-:W-:Y:S02]  /*3410*/  UIADD3.64 UR38, UR42, 0x80, URZ ;  /* 0x000000802a267897 */ /* 0x000fe4000fffe03f */
[----:B------:R-:W-:Y:S02]  /*3420*/  UIADD3.64 UR34, UR42, 0x100, URZ ;  /* 0x000001002a227897 */ /* 0x000fe4000fffe03f */
[----:B------:R-:W-:-:S02]  /*3430*/  UIADD3.64 UR32, UR40, 0x4, URZ ;  /* 0x0000000428207897 */ /* 0x000fc4000fffe03f */
[----:B------:R-:W-:Y:S02]  /*3440*/  UIADD3.64 UR30, UR42, 0x180, URZ ;  /* 0x000001802a1e7897 */ /* 0x000fe4000fffe03f */
[----:B------:R-:W-:Y:S02]  /*3450*/  UIADD3.64 UR28, UR40, 0x3fe, URZ ;  /* 0x000003fe281c7897 */ /* 0x000fe4000fffe03f */
[----:B------:R-:W-:Y:S02]  /*3460*/  UIADD3.64 UR26, UR42, 0x200, URZ ;  /* 0x000002002a1a7897 */ /* 0x000fe4000fffe03f */
[----:B------:R-:W-:Y:S02]  /*3470*/  UIADD3.64 UR24, UR40, 0x400, URZ ;  /* 0x0000040028187897 */ /* 0x000fe4000fffe03f */
[----:B------:R-:W-:Y:S02]  /*3480*/  UIADD3.64 UR22, UR42, 0x280, URZ ;  /* 0x000002802a167897 */ /* 0x000fe4000fffe03f */
[----:B------:R-:W-:-:S02]  /*3490*/  UIADD3.64 UR20, UR40, 0x402, URZ ;  /* 0x0000040228147897 */ /* 0x000fc4000fffe03f */
[----:B------:R-:W-:Y:S02]  /*34a0*/  UIADD3.64 UR18, UR42, 0x300, URZ ;  /* 0x000003002a127897 */ /* 0x000fe4000fffe03f */
[----:B------:R-:W-:Y:S01]  /*34b0*/  UIADD3.64 UR16, UR40, 0x404, URZ ;  /* 0x0000040428107897 */ /* 0x000fe2000fffe03f */
[----:B---3--:R-:W-:-:S06]  /*34c0*/  WARPGROUP.ARRIVE ;  /* 0x00000000000079c5 */ /* 0x008fcc0000000000 */
[----:B------:R-:W-:Y:S03]  /*34d0*/  HGMMA.64x256x16.F32.BF16 R124, gdesc[UR44].tnspB, R124, gsb0 ;  /* 0x43e000002c7c79f0 */ /* 0x000fe6000800187c */
[----:B------:R-:W-:Y:S02]  /*34e0*/  WARPGROUP.DEPBAR.LE gsb0, 0x0 ;  /* 0x00008000000079c5 */ /* 0x000fe40000010000 */
[----:B------:R-:W-:-:S15]  /*34f0*/  WARPGROUP.ARRIVE ;  /* 0x00000000000079c5 */ /* 0x000fde0000000000 */
[----:B------:R-:W-:-:S08]  /*3500*/  NOP ;  /* 0x0000000000007918 */ /* 0x000fd00000000000 */
        /* <DEDUP_REMOVED lines=26> */
[----:B------:R-:W-:Y:S04]  /*36b0*/  STL.64 [R1], R124 ;  /* 0x0000007c01007387 */ /* 0x000fe80000100a00 */
        /* <DEDUP_REMOVED lines=63> */
[----:B---3--:R-:W3:Y:S04]  /*3ab0*/  LDL.LU.64 R150, [R1+0x268] ;  /* 0x0002680001967983 */ /* 0x008ee80000300a00 */
        /* <DEDUP_REMOVED lines=13> */
[----:B------:R-:W-:-:S02]  /*3b90*/  UIADD3.64 UR44, UR40, 0x1fe, URZ ;  /* 0x000001fe282c7897 */ /* 0x000fc4000fffe03f */
[----:B------:R-:W-:Y:S02]  /*3ba0*/  UIADD3.64 UR36, UR40, 0x202, URZ ;  /* 0x0000020228247897 */ /* 0x000fe4000fffe03f */
[----:B------:R-:W-:Y:S02]  /*3bb0*/  UIADD3.64 UR32, UR40, 0x204, URZ ;  /* 0x0000020428207897 */ /* 0x000fe4000fffe03f */
[----:B------:R-:W-:Y:S02]  /*3bc0*/  UIADD3.64 UR28, UR40, 0x5fe, URZ ;  /* 0x000005fe281c7897 */ /* 0x000fe4000fffe03f */
[----:B------:R-:W-:Y:S02]  /*3bd0*/  UIADD3.64 UR24, UR40, 0x600, URZ ;  /* 0x0000060028187897 */ /* 0x000fe4000fffe03f */
[----:B------:R-:W-:Y:S02]  /*3be0*/  UIADD3.64 UR20, UR40, 0x602, URZ ;  /* 0x0000060228147897 */ /* 0x000fe4000fffe03f */
[----:B------:R-:W-:-:S02]  /*3bf0*/  UIADD3.64 UR16, UR40, 0x604, URZ ;  /* 0x0000060428107897 */ /* 0x000fc4000fffe03f */
[----:B------:R-:W-:Y:S02]  /*3c00*/  UIADD3 UR15, UR15, 0x80, URZ ;  /* 0x000000800f0f7890 */ /* 0x000fe4000fffe03f */
[----:B------:R-:W-:-:S04]  /*3c10*/  UIADD3 UR52, UR52, 0x1, URZ ;  /* 0x0000000134347890 */ /* 0x000fc8000fffe03f */
[----:B--2---:R-:W-:Y:S01]  /*3c20*/  ISETP.LE.AND P0, PT, R2, UR15, PT ;  /* 0x0000000f02007c0c */ /* 0x004fe2000bf03270 */
[----:B------:R-:W-:-:S04]  /*3c30*/  UISETP.NE.U32.AND UP0, UPT, UR52, 0x3, UPT ;  /* 0x000000033400788c */ /* 0x000fc8000bf05070 */
[----:B------:R-:W-:Y:S02]  /*3c40*/  USEL UR8, URZ, 0x1, UP0 ;  /* 0x000000013f087887 */ /* 0x000fe40008000000 */
[----:B------:R-:W-:-:S04]  /*3c50*/  USEL UR52, UR52, URZ, UP0 ;  /* 0x0000003f34347287 */ /* 0x000fc80008000000 */
[----:B------:R-:W-:Y:S01]  /*3c60*/  LOP3.LUT R0, R0, UR8, RZ, 0x3c, !PT ;  /* 0x0000000800007c12 */ /* 0x000fe2000f8e3cff */
[----:B---3--:R-:W-:-:S06]  /*3c70*/  WARPGROUP.ARRIVE ;  /* 0x00000000000079c5 */ /* 0x008fcc0000000000 */
[----:B------:R-:W-:Y:S01]  /*3c80*/  HGMMA.64x256x16.F32.BF16 R24, gdesc[UR44].tnspB, R24, gsb0 ;  /* 0x43e000002c1879f0 */ /* 0x000fe20008001818 */
[----:B------:R-:W-:Y:S01]  /*3c90*/  UIADD3.64 UR44, UR40, 0x200, URZ ;  /* 0x00000200282c7897 */ /* 0x000fe2000fffe03f */
[----:B------:R-:W-:Y:S01]  /*3ca0*/  UMOV UR46, UR42 ;  /* 0x0000002a002e7c82 */ /* 0x000fe20008000000 */
[----:B------:R-:W-:Y:S01]  /*3cb0*/  UMOV UR47, UR43 ;  /* 0x0000002b002f7c82 */ /* 0x000fe20008000000 */
[----:B------:R-:W-:Y:S02]  /*3cc0*/  WARPGROUP.DEPBAR.LE gsb0, 0x0 ;  /* 0x00008000000079c5 */ /* 0x000fe40000010000 */
[----:B------:R-:W-:-:S15]  /*3cd0*/  WARPGROUP.ARRIVE ;  /* 0x00000000000079c5 */ /* 0x000fde0000000000 */
[----:B------:R-:W-:-:S07]  /*3ce0*/  NOP ;  /* 0x0000000000007918 */ /* 0x000fce0000000000 */
        /* <DEDUP_REMOVED lines=26> */
[----:B-1----:R-:W-:Y:S05]  /*3e90*/  @!P0 BRA `(.L_x_49) ;  /* 0xffffffec006c8947 */ /* 0x002fea000383ffff */
.L_x_47:
[----:B------:R5:W-:Y:S04]  /*3ea0*/  STL [R1+0x20c], R148 ;  /* 0x00020c9401007387 */ /* 0x000be80000100800 */
[----:B------:R-:W3:Y:S01]  /*3eb0*/  LDL.LU R8, [R1] ;  /* 0x0000000001087983 */ /* 0x000ee20000300800 */
[----:B--2---:R-:W-:Y:S06]  /*3ec0*/  BAR.SYNC.DEFER_BLOCKING 0x0 ;  /* 0x0000000000007b1d */ /* 0x004fec0000010000 */
[----:B-----5:R-:W2:Y:S04]  /*3ed0*/  LDL.LU R148, [R1+0x4] ;  /* 0x0000040001947983 */ /* 0x020ea80000300800 */
[----:B------:R5:W-:Y:S04]  /*3ee0*/  STL [R1+0x208], R149 ;  /* 0x0002089501007387 */ /* 0x000be80000100800 */
[----:B-----5:R-:W5:Y:S01]  /*3ef0*/  LDL.LU R149, [R1+0xc] ;  /* 0x00000c0001957983 */ /* 0x020f620000300800 */
[----:B------:R-:W4:Y:S03]  /*3f00*/  @!P1 SYNCS.CCTL.IV [UR55+0x48000] ;  /* 0x04800000ff0099b1 */ /* 0x000f260008000037 */
[----:B------:R-:W5:Y:S04]  /*3f10*/  LDL.LU R9, [R1+0x8] ;  /* 0x0000080001097983 */ /* 0x000f680000300800 */
[----:B------:R1:W-:Y:S01]  /*3f20*/  STL [R1+0x204], R150 ;  /* 0x0002049601007387 */ /* 0x0003e20000100800 */
[----:B----4-:R-:W-:Y:S06]  /*3f30*/  BAR.SYNC.DEFER_BLOCKING 0x0 ;  /* 0x0000000000007b1d */ /* 0x010fec0000010000 */
[----:B-1----:R-:W4:Y:S04]  /*3f40*/  LDL.LU R150, [R1+0x14] ;  /* 0x0000140001967983 */ /* 0x002f280000300800 */
[----:B------:R-:W4:Y:S04]  /*3f50*/  LDL.LU R10, [R1+0x10] ;  /* 0x00001000010a7983 */ /* 0x000f280000300800 */
[----:B------:R1:W-:Y:S01]  /*3f60*/  STL [R1+0x200], R151 ;  /* 0x0002009701007387 */ /* 0x0003e20000100800 */
[----:B------:R-:W1:Y:S02]  /*3f70*/  @!P1 SYNCS.CCTL.IV [UR55+0x48008] ;  /* 0x04800800ff0099b1 */ /* 0x000e640008000037 */
[----:B-1----:R-:W-:Y:S06]  /*3f80*/  BAR.SYNC.DEFER_BLOCKING 0x0 ;  /* 0x0000000000007b1d */ /* 0x002fec0000010000 */
[----:B------:R-:W4:Y:S04]  /*3f90*/  LDL.LU R151, [R1+0x1c] ;  /* 0x00001c0001977983 */ /* 0x000f280000300800 */
[----:B------:R-:W4:Y:S04]  /*3fa0*/  LDL.LU R11, [R1+0x18] ;  /* 0x00001800010b7983 */ /* 0x000f280000300800 */
[----:B------:R-:W4:Y:S04]  /*3fb0*/  LDL.LU R16, [R1+0x24] ;  /* 0x0000240001107983 */ /* 0x000f280000300800 */
[----:B------:R-:W4:Y:S04]  /*3fc0*/  LDL.LU R4, [R1+0x20] ;  /* 0x0000200001047983 */ /* 0x000f280000300800 */
[----:B------:R-:W4:Y:S01]  /*3fd0*/  LDL.LU R3, [R1+0x2c] ;  /* 0x00002c0001037983 */ /* 0x000f220000300800 */
[----:B------:R-:W-:Y:S01]  /*3fe0*/  F2FP.BF16.F32.PACK_AB R24, R25, R24 ;  /* 0x000000181918723e */ /* 0x000fe200000010ff */
[----:B------:R-:W1:Y:S02]  /*3ff0*/  @!P1 SYNCS.CCTL.IV [UR55+0x48010] ;  /* 0x04801000ff0099b1 */ /* 0x000e640008000037 */
[----:B------:R-:W4:Y:S04]  /*4000*/  LDL.LU R5, [R1+0x28] ;  /* 0x0000280001057983 */ /* 0x000f280000300800 */
        /* <DEDUP_REMOVED lines=115> */
[----:B---3--:R-:W3:Y:S01]  /*4740*/  LDL.LU R2, [R1+0x1f8] ;  /* 0x0001f80001027983 */ /* 0x008ee20000300800 */
[----:B--2---:R-:W-:-:S02]  /*4750*/  F2FP.BF16.F32.PACK_AB R8, R148, R8 ;  /* 0x000000089408723e */ /* 0x004fc400000010ff */
[----:B-----5:R-:W-:Y:S01]  /*4760*/  F2FP.BF16.F32.PACK_AB R9, R149, R9 ;  /* 0x000000099509723e */ /* 0x020fe200000010ff */
[----:B------:R-:W2:Y:S01]  /*4770*/  LDL.LU R148, [R1+0x20c] ;  /* 0x00020c0001947983 */ /* 0x000ea20000300800 */
[----:B----4-:R-:W-:Y:S02]  /*4780*/  F2FP.BF16.F32.PACK_AB R10, R150, R10 ;  /* 0x0000000a960a723e */ /* 0x010fe400000010ff */
[----:B------:R-:W-:Y:S01]  /*4790*/  F2FP.BF16.F32.PACK_AB R11, R151, R11 ;  /* 0x0000000b970b723e */ /* 0x000fe200000010ff */
[----:B------:R-:W2:Y:S04]  /*47a0*/  LDL.LU R149, [R1+0x208] ;  /* 0x0002080001957983 */ /* 0x000ea80000300800 */
[----:B------:R-:W4:Y:S04]  /*47b0*/  LDL.LU R150, [R1+0x204] ;  /* 0x0002040001967983 */ /* 0x000f280000300800 */
[----:B------:R-:W4:Y:S01]  /*47c0*/  LDL.LU R151, [R1+0x200] ;  /* 0x0002000001977983 */ /* 0x000f220000300800 */
[----:B------:R-:W-:Y:S01]  /*47d0*/  F2FP.BF16.F32.PACK_AB R4, R16, R4 ;  /* 0x000000041004723e */ /* 0x000fe200000010ff */
[----:B------:R-:W-:Y:S01]  /*47e0*/  ULOP3.LUT UR53, UR53, 0x3, URZ, 0xc0, !UPT ;  /* 0x0000000335357892 */ /* 0x000fe2000f8ec03f */
[----:B------:R-:W-:Y:S01]  /*47f0*/  F2FP.BF16.F32.PACK_AB R6, R0, R6 ;  /* 0x000000060006723e */ /* 0x000fe200000010ff */
[----:B------:R-:W5:Y:S01]  /*4800*/  S2R R16, SR_TID.X ;  /* 0x0000000000107919 */ /* 0x000f620000002100 */
[----:B------:R-:W-:Y:S01]  /*4810*/  F2FP.BF16.F32.PACK_AB R5, R3, R5 ;  /* 0x000000050305723e */ /* 0x000fe200000010ff */
[----:B------:R-:W-:Y:S01]  /*4820*/  ULEA UR52, UR53, UR55, 0xe ;  /* 0x0000003735347291 */ /* 0x000fe2000f8e703f */
[----:B------:R-:W-:Y:S01]  /*4830*/  F2FP.BF16.F32.PACK_AB R152, R243, R152 ;  /* 0x00000098f398723e */ /* 0x000fe200000010ff */
[----:B------:R-:W-:Y:S01]  /*4840*/  ULEA UR53, UR53, UR54, 0x6 ;  /* 0x0000003635357291 */ /* 0x000fe2000f8e303f */
[----:B------:R-:W-:-:S02]  /*4850*/  F2FP.BF16.F32.PACK_AB R153, R242, R153 ;  /* 0x00000099f299723e */ /* 0x000fc400000010ff */
[----:B------:R-:W-:Y:S02]  /*4860*/  ELECT P0, URZ, PT ;  /* 0x00000000003f782f */ /* 0x000fe40003800000 */
[----:B------:R-:W-:Y:S01]  /*4870*/  F2FP.BF16.F32.PACK_AB R154, R241, R154 ;  /* 0x0000009af19a723e */ /* 0x000fe200000010ff */
[----:B------:R-:W-:Y:S01]  /*4880*/  UMOV UR54, UR11 ;  /* 0x0000000b00367c82 */ /* 0x000fe20008000000 */
[----:B------:R-:W-:Y:S02]  /*4890*/  F2FP.BF16.F32.PACK_AB R155, R240, R155 ;  /* 0x0000009bf09b723e */ /* 0x000fe400000010ff */
[----:B------:R-:W-:Y:S02]  /*48a0*/  F2FP.BF16.F32.PACK_AB R25, R27, R26 ;  /* 0x0000001a1b19723e */ /* 0x000fe400000010ff */
[----:B------:R-:W-:Y:S02]  /*48b0*/  F2FP.BF16.F32.PACK_AB R56, R57, R56 ;  /* 0x000000383938723e */ /* 0x000fe400000010ff */
[----:B------:R-:W-:-:S02]  /*48c0*/  F2FP.BF16.F32.PACK_AB R26, R29, R28 ;  /* 0x0000001c1d1a723e */ /* 0x000fc400000010ff */
[----:B------:R-:W-:Y:S02]  /*48d0*/  F2FP.BF16.F32.PACK_AB R27, R31, R30 ;  /* 0x0000001e1f1b723e */ /* 0x000fe400000010ff */
[----:B------:R-:W-:Y:S02]  /*48e0*/  F2FP.BF16.F32.PACK_AB R57, R59, R58 ;  /* 0x0000003a3b39723e */ /* 0x000fe400000010ff */
[----:B------:R-:W-:Y:S02]  /*48f0*/  F2FP.BF16.F32.PACK_AB R88, R89, R88 ;  /* 0x000000585958723e */ /* 0x000fe400000010ff */
[----:B------:R-:W-:Y:S02]  /*4900*/  F2FP.BF16.F32.PACK_AB R58, R61, R60 ;  /* 0x0000003c3d3a723e */ /* 0x000fe400000010ff */
[----:B------:R-:W-:Y:S02]  /*4910*/  F2FP.BF16.F32.PACK_AB R59, R63, R62 ;  /* 0x0000003e3f3b723e */ /* 0x000fe400000010ff */
[----:B------:R-:W-:-:S02]  /*4920*/  F2FP.BF16.F32.PACK_AB R89, R91, R90 ;  /* 0x0000005a5b59723e */ /* 0x000fc400000010ff */
[----:B------:R-:W-:Y:S02]  /*4930*/  F2FP.BF16.F32.PACK_AB R120, R121, R120 ;  /* 0x000000787978723e */ /* 0x000fe400000010ff */
[----:B------:R-:W-:Y:S01]  /*4940*/  F2FP.BF16.F32.PACK_AB R90, R93, R92 ;  /* 0x0000005c5d5a723e */ /* 0x000fe200000010ff */
[C---:B-----5:R-:W-:Y:S01]  /*4950*/  IMAD.SHL.U32 R0, R16.reuse, 0x80, RZ ;  /* 0x0000008010007824 */ /* 0x060fe200078e00ff */
[----:B------:R-:W-:Y:S01]  /*4960*/  F2FP.BF16.F32.PACK_AB R168, R227, R168 ;  /* 0x000000a8e3a8723e */ /* 0x000fe200000010ff */
[----:B------:R-:W-:Y:S01]  /*4970*/  IMAD.SHL.U32 R3, R16, 0x10, RZ ;  /* 0x0000001010037824 */ /* 0x000fe200078e00ff */
[----:B------:R-:W-:Y:S02]  /*4980*/  F2FP.BF16.F32.PACK_AB R91, R95, R94 ;  /* 0x0000005e5f5b723e */ /* 0x000fe400000010ff */
[----:B------:R-:W-:Y:S02]  /*4990*/  LOP3.LUT R0, R0, 0x780, RZ, 0xc0, !PT ;  /* 0x0000078000007812 */ /* 0x000fe400078ec0ff */
[----:B------:R-:W-:-:S02]  /*49a0*/  F2FP.BF16.F32.PACK_AB R121, R123, R122 ;  /* 0x0000007a7b79723e */ /* 0x000fc400000010ff */
[----:B------:R-:W-:Y:S01]  /*49b0*/  LOP3.LUT R3, R0, 0x70, R3, 0xf8, !PT ;  /* 0x0000007000037812 */ /* 0x000fe200078ef803 */
[----:B------:R-:W-:Y:S01]  /*49c0*/  IMAD.SHL.U32 R0, R16, 0x40, RZ ;  /* 0x0000004010007824 */ /* 0x000fe200078e00ff */
[----:B------:R-:W-:Y:S02]  /*49d0*/  F2FP.BF16.F32.PACK_AB R169, R226, R169 ;  /* 0x000000a9e2a9723e */ /* 0x000fe400000010ff */
[----:B------:R-:W-:Y:S02]  /*49e0*/  LOP3.LUT R3, R3, 0x10, R16, 0x78, !PT ;  /* 0x0000001003037812 */ /* 0x000fe400078e7810 */
[----:B------:R-:W-:Y:S02]  /*49f0*/  F2FP.BF16.F32.PACK_AB R122, R125, R124 ;  /* 0x0000007c7d7a723e */ /* 0x000fe400000010ff */
[----:B------:R-:W-:Y:S02]  /*4a00*/  LOP3.LUT R0, R3, 0x1800, R0, 0xf8, !PT ;  /* 0x0000180003007812 */ /* 0x000fe400078ef800 */
[----:B------:R-:W-:-:S02]  /*4a10*/  F2FP.BF16.F32.PACK_AB R170, R225, R170 ;  /* 0x000000aae1aa723e */ /* 0x000fc400000010ff */
[----:B------:R-:W-:Y:S02]  /*4a20*/  LOP3.LUT R3, R0, 0x20, RZ, 0x3c, !PT ;  /* 0x0000002000037812 */ /* 0x000fe400078e3cff */
[----:B------:R-:W-:Y:S02]  /*4a30*/  F2FP.BF16.F32.PACK_AB R123, R127, R126 ;  /* 0x0000007e7f7b723e */ /* 0x000fe400000010ff */
[----:B------:R-:W-:Y:S01]  /*4a40*/  F2FP.BF16.F32.PACK_AB R171, R224, R171 ;  /* 0x000000abe0ab723e */ /* 0x000fe200000010ff */
[----:B------:R-:W-:Y:S01]  /*4a50*/  VIADD R3, R3, UR55 ;  /* 0x0000003703037c36 */ /* 0x000fe20008000000 */
        /* <DEDUP_REMOVED lines=94> */
[----:B---3--:R-:W-:Y:S01]  /*5040*/  F2FP.BF16.F32.PACK_AB R199, R17, R2 ;  /* 0x0000000211c7723e */ /* 0x008fe200000010ff */
[----:B------:R-:W-:-:S05]  /*5050*/  VIADD R2, R0, UR55 ;  /* 0x0000003700027c36 */ /* 0x000fca0008000000 */
[----:B-1----:R1:W-:Y:S01]  /*5060*/  STSM.16.M88.4 [R2], R8 ;  /* 0x0000000802007844 */ /* 0x0023e20000000200 */
[----:B--2---:R-:W-:-:S03]  /*5070*/  F2FP.BF16.F32.PACK_AB R146, R149, R148 ;  /* 0x000000949592723e */ /* 0x004fc600000010ff */
[----:B------:R-:W-:Y:S04]  /*5080*/  STSM.16.M88.4 [R2+0x4000], R152 ;  /* 0x0040009802007844 */ /* 0x000fe80000000200 */
[----:B------:R-:W-:Y:S01]  /*5090*/  STSM.16.M88.4 [R2+0x8000], R168 ;  /* 0x008000a802007844 */ /* 0x000fe20000000200 */
[----:B----4-:R-:W-:-:S03]  /*50a0*/  F2FP.BF16.F32.PACK_AB R147, R151, R150 ;  /* 0x000000969793723e */ /* 0x010fc600000010ff */
[----:B------:R-:W-:Y:S04]  /*50b0*/  STSM.16.M88.4 [R2+0xc000], R184 ;  /* 0x00c000b802007844 */ /* 0x000fe80000000200 */
[----:B------:R-:W-:Y:S01]  /*50c0*/  STSM.16.M88.4 [R2+0x2000], R24 ;  /* 0x0020001802007844 */ /* 0x000fe20000000200 */
[C---:B-1----:R-:W-:Y:S02]  /*50d0*/  LOP3.LUT R8, R0.reuse, 0x40, RZ, 0x3c, !PT ;  /* 0x0000004000087812 */ /* 0x042fe400078e3cff */
[----:B------:R-:W-:Y:S01]  /*50e0*/  LOP3.LUT R0, R0, 0x60, RZ, 0x3c, !PT ;  /* 0x0000006000007812 */ /* 0x000fe200078e3cff */
[----:B------:R-:W-:Y:S02]  /*50f0*/  STSM.16.M88.4 [R2+0x6000], R56 ;  /* 0x0060003802007844 */ /* 0x000fe40000000200 */
[----:B------:R-:W-:-:S02]  /*5100*/  VIADD R8, R8, UR55 ;  /* 0x0000003708087c36 */ /* 0x000fc40008000000 */
[----:B------:R-:W-:Y:S01]  /*5110*/  STSM.16.M88.4 [R2+0xa000], R88 ;  /* 0x00a0005802007844 */ /* 0x000fe20000000200 */
[----:B------:R-:W-:-:S03]  /*5120*/  VIADD R0, R0, UR55 ;  /* 0x0000003700007c36 */ /* 0x000fc60008000000 */
[----:B------:R-:W-:Y:S04]  /*5130*/  STSM.16.M88.4 [R2+0xe000], R120 ;  /* 0x00e0007802007844 */ /* 0x000fe80000000200 */
[----:B------:R-:W-:Y:S04]  /*5140*/  STSM.16.M88.4 [R3], R4 ;  /* 0x0000000403007844 */ /* 0x000fe80000000200 */
[----:B------:R-:W-:Y:S04]  /*5150*/  STSM.16.M88.4 [R3+0x4000], R156 ;  /* 0x0040009c03007844 */ /* 0x000fe80000000200 */
[----:B------:R-:W-:Y:S04]  /*5160*/  STSM.16.M88.4 [R3+0x8000], R172 ;  /* 0x008000ac03007844 */ /* 0x000fe80000000200 */
[----:B------:R-:W-:Y:S04]  /*5170*/  STSM.16.M88.4 [R3+0xc000], R188 ;  /* 0x00c000bc03007844 */ /* 0x000fe80000000200 */
[----:B------:R-:W-:Y:S04]  /*5180*/  STSM.16.M88.4 [R3+0x2000], R32 ;  /* 0x0020002003007844 */ /* 0x000fe80000000200 */
[----:B------:R-:W-:Y:S04]  /*5190*/  STSM.16.M88.4 [R3+0x6000], R64 ;  /* 0x0060004003007844 */ /* 0x000fe80000000200 */
[----:B------:R-:W-:Y:S04]  /*51a0*/  STSM.16.M88.4 [R3+0xa000], R96 ;  /* 0x00a0006003007844 */ /* 0x000fe80000000200 */
        /* <DEDUP_REMOVED lines=16> */
[----:B------:R-:W-:Y:S01]  /*52b0*/  STSM.16.M88.4 [R0+0xe000], R144 ;  /* 0x00e0009000007844 */ /* 0x000fe20000000200 */
[----:B------:R1:W-:Y:S06]  /*52c0*/  MEMBAR.ALL.CTA ;  /* 0x0000000000007992 */ /* 0x0003ec0000008000 */
[----:B-1----:R-:W1:Y:S02]  /*52d0*/  FENCE.VIEW.ASYNC.S ;  /* 0x00000000000073c6 */ /* 0x002e640000000000 */
[----:B-1----:R-:W-:Y:S06]  /*52e0*/  BAR.SYNC.DEFER_BLOCKING 0x0 ;  /* 0x0000000000007b1d */ /* 0x002fec0000010000 */
[----:B------:R1:W-:Y:S01]  /*52f0*/  UTMASTG.2D [UR52], [UR48] ;  /* 0x00000034300073b5 */ /* 0x0003e20008008000 */
[----:B------:R0:W-:Y:S01]  /*5300*/  UTMACMDFLUSH ;  /* 0x00000000000079b7 */ /* 0x0001e20000000000 */
[----:B------:R-:W-:-:S04]  /*5310*/  DEPBAR.LE SB0, 0x0 ;  /* 0x000080000000791a */ /* 0x000fc80000000000 */
[----:B------:R-:W-:Y:S06]  /*5320*/  BAR.SYNC.DEFER_BLOCKING 0x0 ;  /* 0x0000000000007b1d */ /* 0x000fec0000010000 */
[----:B-1----:R-:W-:Y:S05]  /*5330*/  EXIT ;  /* 0x000000000000794d */ /* 0x002fea0003800000 */
.L_x_48:
[----:B------:R-:W2:Y:S02]  /*5340*/  SYNCS.PHASECHK.TRANS64.TRYWAIT P0, [UR20+0x48000], R2 ;  /* 0x04800002ff0075a7 */ /* 0x000ea40008000154 */
[----:B--2---:R-:W-:Y:S05]  /*5350*/  @!P0 BRA `(.L_x_48) ;  /* 0xfffffffc00f88947 */ /* 0x004fea000383ffff */
[----:B------:R-:W-:Y:S05]  /*5360*/  BRA `(.L_x_50) ;  /* 0xffffffd800b47947 */ /* 0x000fea000383ffff */
.L_x_51:
[----:B------:R-:W-:-:S00]  /*5370*/  BRA `(.L_x_51) ;  /* 0xfffffffc00fc7947 */ /* 0x000fc0000383ffff */
[----:B------:R-:W-:-:S00]  /*5380*/  NOP ;  /* 0x0000000000007918 */ /* 0x000fc00000000000 */
[----:B------:R-:W-:-:S00]  /*5390*/  NOP ;  /* 0x0000000000007918 */ /* 0x000fc00000000000 */
[----:B------:R-:W-:-:S00]  /*53a0*/  NOP ;  /* 0x0000000000007918 */ /* 0x000fc00000000000 */
[----:B------:R-:W-:-:S00]  /*53b0*/  NOP ;  /* 0x0000000000007918 */ /* 0x000fc00000000000 */
[----:B------:R-:W-:-:S00]  /*53c0*/  NOP ;  /* 0x0000000000007918 */ /* 0x000fc00000000000 */
[----:B------:R-:W-:-:S00]  /*53d0*/  NOP ;  /* 0x0000000000007918 */ /* 0x000fc00000000000 */
[----:B------:R-:W-:-:S00]  /*53e0*/  NOP ;  /* 0x0000000000007918 */ /* 0x000fc00000000000 */
[----:B------:R-:W-:-:S00]  /*53f0*/  NOP ;  /* 0x0000000000007918 */ /* 0x000fc00000000000 */
.L_x_52:


//--------------------- .nv.shared.gluon_wgmma    --------------------------
	.section	.nv.shared.gluon_wgmma,"aw",@nobits
	.sectionflags	@""
	.align	16
	.zero		1024


//--------------------- .nv.shared.reserved.0     --------------------------
	.section	.nv.shared.reserved.0,"aw",@nobits
	.weak		__nv_reservedSMEM_offset_0_alias
	.size		__nv_reservedSMEM_offset_0_alias, 0, 0
	.other		__nv_reservedSMEM_offset_0_alias,@"STO_CUDA_RESERVED_SHARED STV_DEFAULT"
__nv_reservedSMEM_offset_0_alias:
	.zero		0


//--------------------- .nv.constant0.gluon_wgmma --------------------------
	.section	.nv.constant0.gluon_wgmma,"a",@progbits
	.sectionflags	@""
	.align	4
.nv.constant0.gluon_wgmma:
	.zero		608


//--------------------- SYMBOLS --------------------------

	.type		.nv.reservedSmem.offset0,@object
	.size		.nv.reservedSmem.offset0,0x4
